//
// Generated by NVIDIA NVVM Compiler
//
// Compiler Build ID: CL-36424714
// Cuda compilation tools, release 13.0, V13.0.88
// Based on NVVM 20.0.0
//

.version 9.0
.target sm_100
.address_size 64

	// .globl	_Z17gpu_process_imagePhS_
// _ZZ17gpu_process_imagePhS_E9histogram has been demoted
// _ZZ17gpu_process_imagePhS_E8hist_min has been demoted
// _ZZ17gpu_process_imagePhS_E3map has been demoted
// _ZZ24gpu_queues_process_imagePhS_E9histogram has been demoted
// _ZZ24gpu_queues_process_imagePhS_E8hist_min has been demoted
// _ZZ24gpu_queues_process_imagePhS_E3map has been demoted
// _ZZ13gpu_tb_serverPhS_PbE5in_ix has been demoted
// _ZZ13gpu_tb_serverPhS_PbE6out_ix has been demoted
// _ZZ13gpu_tb_serverPhS_PbE2rq has been demoted
// _ZZ13gpu_tb_serverPhS_PbE2sq has been demoted
// _ZZ13gpu_tb_serverPhS_PbE15output_image_ix has been demoted

.visible .entry _Z17gpu_process_imagePhS_(
	.param .u64 .ptr .align 1 _Z17gpu_process_imagePhS__param_0,
	.param .u64 .ptr .align 1 _Z17gpu_process_imagePhS__param_1
)
{
	.reg .pred 	%p<60>;
	.reg .b16 	%rs<11>;
	.reg .b32 	%r<178>;
	.reg .b32 	%f<5>;
	.reg .b64 	%rd<38>;
	// demoted variable
	.shared .align 4 .b8 _ZZ17gpu_process_imagePhS_E9histogram[1024];
	// demoted variable
	.shared .align 4 .b8 _ZZ17gpu_process_imagePhS_E8hist_min[1024];
	// demoted variable
	.shared .align 1 .b8 _ZZ17gpu_process_imagePhS_E3map[256];
	ld.param.u64 	%rd10, [_Z17gpu_process_imagePhS__param_0];
	ld.param.u64 	%rd11, [_Z17gpu_process_imagePhS__param_1];
	cvta.to.global.u64 	%rd1, %rd11;
	cvta.to.global.u64 	%rd2, %rd10;
	mov.u32 	%r177, %tid.x;
	setp.gt.u32 	%p2, %r177, 255;
	shl.b32 	%r74, %r177, 2;
	mov.u32 	%r75, _ZZ17gpu_process_imagePhS_E9histogram;
	add.s32 	%r2, %r75, %r74;
	@%p2 bra 	$L__BB0_2;
	mov.b32 	%r76, 0;
	st.shared.u32 	[%r2], %r76;
$L__BB0_2:
	bar.sync 	0;
	mov.u32 	%r3, %ntid.x;
	add.s32 	%r77, %r177, %r3;
	max.u32 	%r78, %r77, 1024;
	setp.lt.u32 	%p3, %r77, 1024;
	selp.u32 	%r79, 1, 0, %p3;
	add.s32 	%r80, %r77, %r79;
	sub.s32 	%r81, %r78, %r80;
	div.u32 	%r82, %r81, %r3;
	add.s32 	%r4, %r82, %r79;
	add.s32 	%r83, %r4, 1;
	and.b32  	%r5, %r83, 3;
	and.b32  	%r6, %r4, 3;
	setp.eq.s32 	%p4, %r6, 3;
	mov.u32 	%r160, %r177;
	@%p4 bra 	$L__BB0_5;
	cvt.u64.u32 	%rd12, %r177;
	add.s64 	%rd36, %rd2, %rd12;
	neg.s32 	%r155, %r5;
	mad.lo.s32 	%r160, %r3, %r5, %r177;
	cvt.u64.u32 	%rd13, %r3;
$L__BB0_4:
	.pragma "nounroll";
	ld.global.u8 	%rs1, [%rd36];
	mul.wide.u16 	%r84, %rs1, 4;
	add.s32 	%r86, %r75, %r84;
	atom.shared.add.u32 	%r87, [%r86], 1;
	add.s64 	%rd36, %rd36, %rd13;
	add.s32 	%r155, %r155, 1;
	setp.ne.s32 	%p5, %r155, 0;
	@%p5 bra 	$L__BB0_4;
$L__BB0_5:
	setp.lt.u32 	%p6, %r4, 3;
	@%p6 bra 	$L__BB0_8;
	shl.b32 	%r88, %r3, 1;
	add.s32 	%r159, %r160, %r88;
	shl.b32 	%r13, %r3, 2;
	mad.lo.s32 	%r158, %r3, 3, %r160;
	add.s32 	%r157, %r3, %r160;
$L__BB0_7:
	cvt.u64.u32 	%rd14, %r160;
	add.s64 	%rd15, %rd2, %rd14;
	ld.global.u8 	%rs2, [%rd15];
	mul.wide.u16 	%r89, %rs2, 4;
	add.s32 	%r91, %r75, %r89;
	atom.shared.add.u32 	%r92, [%r91], 1;
	add.s32 	%r93, %r160, %r3;
	cvt.u64.u32 	%rd16, %r157;
	add.s64 	%rd17, %rd2, %rd16;
	ld.global.u8 	%rs3, [%rd17];
	mul.wide.u16 	%r94, %rs3, 4;
	add.s32 	%r95, %r75, %r94;
	atom.shared.add.u32 	%r96, [%r95], 1;
	add.s32 	%r97, %r93, %r3;
	cvt.u64.u32 	%rd18, %r159;
	add.s64 	%rd19, %rd2, %rd18;
	ld.global.u8 	%rs4, [%rd19];
	mul.wide.u16 	%r98, %rs4, 4;
	add.s32 	%r99, %r75, %r98;
	atom.shared.add.u32 	%r100, [%r99], 1;
	add.s32 	%r101, %r97, %r3;
	cvt.u64.u32 	%rd20, %r158;
	add.s64 	%rd21, %rd2, %rd20;
	ld.global.u8 	%rs5, [%rd21];
	mul.wide.u16 	%r102, %rs5, 4;
	add.s32 	%r103, %r75, %r102;
	atom.shared.add.u32 	%r104, [%r103], 1;
	add.s32 	%r160, %r101, %r3;
	add.s32 	%r159, %r159, %r13;
	add.s32 	%r158, %r158, %r13;
	add.s32 	%r157, %r157, %r13;
	setp.lt.u32 	%p7, %r160, 1024;
	@%p7 bra 	$L__BB0_7;
$L__BB0_8:
	bar.sync 	0;
	setp.lt.u32 	%p8, %r3, 2;
	@%p8 bra 	$L__BB0_15;
	min.u32 	%r24, %r3, 256;
	mov.b32 	%r161, 1;
$L__BB0_10:
	setp.lt.u32 	%p9, %r177, 256;
	setp.ge.u32 	%p10, %r177, %r161;
	and.pred  	%p1, %p9, %p10;
	not.pred 	%p11, %p1;
	@%p11 bra 	$L__BB0_12;
	sub.s32 	%r107, %r177, %r161;
	shl.b32 	%r108, %r107, 2;
	add.s32 	%r110, %r75, %r108;
	ld.shared.u32 	%r163, [%r110];
$L__BB0_12:
	bar.sync 	0;
	@%p11 bra 	$L__BB0_14;
	ld.shared.u32 	%r111, [%r2];
	add.s32 	%r112, %r111, %r163;
	st.shared.u32 	[%r2], %r112;
$L__BB0_14:
	bar.sync 	0;
	shl.b32 	%r161, %r161, 1;
	setp.lt.u32 	%p13, %r161, %r24;
	@%p13 bra 	$L__BB0_10;
$L__BB0_15:
	setp.gt.u32 	%p14, %r177, 255;
	mov.u32 	%r114, _ZZ17gpu_process_imagePhS_E8hist_min;
	add.s32 	%r30, %r114, %r74;
	@%p14 bra 	$L__BB0_17;
	ld.shared.u32 	%r115, [%r2];
	st.shared.u32 	[%r30], %r115;
$L__BB0_17:
	bar.sync 	0;
	add.s32 	%r117, %r177, -1;
	setp.gt.u32 	%p15, %r117, 254;
	@%p15 bra 	$L__BB0_19;
	ld.shared.u32 	%r165, [%r30+-4];
$L__BB0_19:
	bar.sync 	0;
	add.s32 	%r33, %r177, -256;
	setp.lt.u32 	%p16, %r33, -255;
	setp.eq.s32 	%p17, %r165, 0;
	or.pred  	%p18, %p16, %p17;
	@%p18 bra 	$L__BB0_23;
	ld.shared.u32 	%r34, [%r30];
	setp.ne.s32 	%p19, %r34, 0;
	@%p19 bra 	$L__BB0_22;
	st.shared.u32 	[%r30], %r165;
	bra.uni 	$L__BB0_23;
$L__BB0_22:
	min.s32 	%r118, %r34, %r165;
	st.shared.u32 	[%r30], %r118;
$L__BB0_23:
	bar.sync 	0;
	add.s32 	%r119, %r177, -2;
	setp.gt.u32 	%p20, %r119, 253;
	@%p20 bra 	$L__BB0_25;
	ld.shared.u32 	%r165, [%r30+-8];
$L__BB0_25:
	bar.sync 	0;
	setp.lt.u32 	%p21, %r33, -254;
	setp.eq.s32 	%p22, %r165, 0;
	or.pred  	%p23, %p21, %p22;
	@%p23 bra 	$L__BB0_29;
	ld.shared.u32 	%r37, [%r30];
	setp.eq.s32 	%p24, %r37, 0;
	@%p24 bra 	$L__BB0_28;
	min.s32 	%r120, %r37, %r165;
	st.shared.u32 	[%r30], %r120;
	bra.uni 	$L__BB0_29;
$L__BB0_28:
	st.shared.u32 	[%r30], %r165;
$L__BB0_29:
	bar.sync 	0;
	add.s32 	%r121, %r177, -4;
	setp.gt.u32 	%p25, %r121, 251;
	@%p25 bra 	$L__BB0_31;
	ld.shared.u32 	%r165, [%r30+-16];
$L__BB0_31:
	bar.sync 	0;
	setp.lt.u32 	%p26, %r33, -252;
	setp.eq.s32 	%p27, %r165, 0;
	or.pred  	%p28, %p26, %p27;
	@%p28 bra 	$L__BB0_35;
	ld.shared.u32 	%r40, [%r30];
	setp.eq.s32 	%p29, %r40, 0;
	@%p29 bra 	$L__BB0_34;
	min.s32 	%r122, %r40, %r165;
	st.shared.u32 	[%r30], %r122;
	bra.uni 	$L__BB0_35;
$L__BB0_34:
	st.shared.u32 	[%r30], %r165;
$L__BB0_35:
	bar.sync 	0;
	add.s32 	%r123, %r177, -8;
	setp.gt.u32 	%p30, %r123, 247;
	@%p30 bra 	$L__BB0_37;
	ld.shared.u32 	%r165, [%r30+-32];
$L__BB0_37:
	bar.sync 	0;
	setp.lt.u32 	%p31, %r33, -248;
	setp.eq.s32 	%p32, %r165, 0;
	or.pred  	%p33, %p31, %p32;
	@%p33 bra 	$L__BB0_41;
	ld.shared.u32 	%r43, [%r30];
	setp.eq.s32 	%p34, %r43, 0;
	@%p34 bra 	$L__BB0_40;
	min.s32 	%r124, %r43, %r165;
	st.shared.u32 	[%r30], %r124;
	bra.uni 	$L__BB0_41;
$L__BB0_40:
	st.shared.u32 	[%r30], %r165;
$L__BB0_41:
	bar.sync 	0;
	add.s32 	%r125, %r177, -16;
	setp.gt.u32 	%p35, %r125, 239;
	@%p35 bra 	$L__BB0_43;
	ld.shared.u32 	%r165, [%r30+-64];
$L__BB0_43:
	bar.sync 	0;
	setp.lt.u32 	%p36, %r33, -240;
	setp.eq.s32 	%p37, %r165, 0;
	or.pred  	%p38, %p36, %p37;
	@%p38 bra 	$L__BB0_47;
	ld.shared.u32 	%r46, [%r30];
	setp.eq.s32 	%p39, %r46, 0;
	@%p39 bra 	$L__BB0_46;
	min.s32 	%r126, %r46, %r165;
	st.shared.u32 	[%r30], %r126;
	bra.uni 	$L__BB0_47;
$L__BB0_46:
	st.shared.u32 	[%r30], %r165;
$L__BB0_47:
	bar.sync 	0;
	add.s32 	%r127, %r177, -32;
	setp.gt.u32 	%p40, %r127, 223;
	@%p40 bra 	$L__BB0_49;
	ld.shared.u32 	%r165, [%r30+-128];
$L__BB0_49:
	bar.sync 	0;
	setp.lt.u32 	%p41, %r33, -224;
	setp.eq.s32 	%p42, %r165, 0;
	or.pred  	%p43, %p41, %p42;
	@%p43 bra 	$L__BB0_53;
	ld.shared.u32 	%r49, [%r30];
	setp.eq.s32 	%p44, %r49, 0;
	@%p44 bra 	$L__BB0_52;
	min.s32 	%r128, %r49, %r165;
	st.shared.u32 	[%r30], %r128;
	bra.uni 	$L__BB0_53;
$L__BB0_52:
	st.shared.u32 	[%r30], %r165;
$L__BB0_53:
	bar.sync 	0;
	add.s32 	%r129, %r177, -64;
	setp.gt.u32 	%p45, %r129, 191;
	@%p45 bra 	$L__BB0_55;
	ld.shared.u32 	%r165, [%r30+-256];
$L__BB0_55:
	bar.sync 	0;
	setp.lt.u32 	%p46, %r33, -192;
	setp.eq.s32 	%p47, %r165, 0;
	or.pred  	%p48, %p46, %p47;
	@%p48 bra 	$L__BB0_59;
	ld.shared.u32 	%r52, [%r30];
	setp.eq.s32 	%p49, %r52, 0;
	@%p49 bra 	$L__BB0_58;
	min.s32 	%r130, %r52, %r165;
	st.shared.u32 	[%r30], %r130;
	bra.uni 	$L__BB0_59;
$L__BB0_58:
	st.shared.u32 	[%r30], %r165;
$L__BB0_59:
	bar.sync 	0;
	and.b32  	%r53, %r177, 896;
	setp.ne.s32 	%p50, %r53, 128;
	@%p50 bra 	$L__BB0_61;
	ld.shared.u32 	%r165, [%r30+-512];
$L__BB0_61:
	bar.sync 	0;
	setp.ne.s32 	%p51, %r53, 128;
	setp.eq.s32 	%p52, %r165, 0;
	or.pred  	%p53, %p51, %p52;
	@%p53 bra 	$L__BB0_65;
	ld.shared.u32 	%r56, [%r30];
	setp.eq.s32 	%p54, %r56, 0;
	@%p54 bra 	$L__BB0_64;
	min.s32 	%r131, %r56, %r165;
	st.shared.u32 	[%r30], %r131;
	bra.uni 	$L__BB0_65;
$L__BB0_64:
	st.shared.u32 	[%r30], %r165;
$L__BB0_65:
	setp.gt.u32 	%p55, %r177, 255;
	bar.sync 	0;
	@%p55 bra 	$L__BB0_67;
	ld.shared.u32 	%r132, [_ZZ17gpu_process_imagePhS_E8hist_min+1020];
	ld.shared.u32 	%r133, [%r2];
	sub.s32 	%r134, %r133, %r132;
	cvt.rn.f32.s32 	%f1, %r134;
	sub.s32 	%r135, 1024, %r132;
	cvt.rn.f32.s32 	%f2, %r135;
	div.rn.f32 	%f3, %f1, %f2;
	mul.f32 	%f4, %f3, 0f437F0000;
	cvt.rzi.s32.f32 	%r136, %f4;
	mov.u32 	%r137, _ZZ17gpu_process_imagePhS_E3map;
	add.s32 	%r138, %r137, %r177;
	st.shared.u8 	[%r138], %r136;
$L__BB0_67:
	setp.eq.s32 	%p56, %r6, 3;
	bar.sync 	0;
	@%p56 bra 	$L__BB0_70;
	cvt.u64.u32 	%rd37, %r177;
	cvt.u64.u32 	%rd7, %r3;
	neg.s32 	%r172, %r5;
	mov.u32 	%r140, _ZZ17gpu_process_imagePhS_E3map;
$L__BB0_69:
	.pragma "nounroll";
	add.s64 	%rd22, %rd2, %rd37;
	ld.global.u8 	%r139, [%rd22];
	add.s32 	%r141, %r140, %r139;
	ld.shared.u8 	%rs6, [%r141];
	add.s64 	%rd23, %rd1, %rd37;
	st.global.u8 	[%rd23], %rs6;
	add.s64 	%rd37, %rd37, %rd7;
	cvt.u32.u64 	%r177, %rd37;
	add.s32 	%r172, %r172, 1;
	setp.ne.s32 	%p57, %r172, 0;
	@%p57 bra 	$L__BB0_69;
$L__BB0_70:
	setp.lt.u32 	%p58, %r4, 3;
	@%p58 bra 	$L__BB0_73;
	shl.b32 	%r142, %r3, 1;
	add.s32 	%r176, %r177, %r142;
	shl.b32 	%r63, %r3, 2;
	mad.lo.s32 	%r175, %r3, 3, %r177;
	add.s32 	%r174, %r3, %r177;
$L__BB0_72:
	cvt.u64.u32 	%rd24, %r177;
	add.s64 	%rd25, %rd2, %rd24;
	ld.global.u8 	%r143, [%rd25];
	mov.u32 	%r144, _ZZ17gpu_process_imagePhS_E3map;
	add.s32 	%r145, %r144, %r143;
	ld.shared.u8 	%rs7, [%r145];
	add.s64 	%rd26, %rd1, %rd24;
	st.global.u8 	[%rd26], %rs7;
	add.s32 	%r146, %r177, %r3;
	cvt.u64.u32 	%rd27, %r174;
	add.s64 	%rd28, %rd2, %rd27;
	ld.global.u8 	%r147, [%rd28];
	add.s32 	%r148, %r144, %r147;
	ld.shared.u8 	%rs8, [%r148];
	add.s64 	%rd29, %rd1, %rd27;
	st.global.u8 	[%rd29], %rs8;
	add.s32 	%r149, %r146, %r3;
	cvt.u64.u32 	%rd30, %r176;
	add.s64 	%rd31, %rd2, %rd30;
	ld.global.u8 	%r150, [%rd31];
	add.s32 	%r151, %r144, %r150;
	ld.shared.u8 	%rs9, [%r151];
	add.s64 	%rd32, %rd1, %rd30;
	st.global.u8 	[%rd32], %rs9;
	add.s32 	%r152, %r149, %r3;
	cvt.u64.u32 	%rd33, %r175;
	add.s64 	%rd34, %rd2, %rd33;
	ld.global.u8 	%r153, [%rd34];
	add.s32 	%r154, %r144, %r153;
	ld.shared.u8 	%rs10, [%r154];
	add.s64 	%rd35, %rd1, %rd33;
	st.global.u8 	[%rd35], %rs10;
	add.s32 	%r177, %r152, %r3;
	add.s32 	%r176, %r176, %r63;
	add.s32 	%r175, %r175, %r63;
	add.s32 	%r174, %r174, %r63;
	setp.lt.u32 	%p59, %r177, 1024;
	@%p59 bra 	$L__BB0_72;
$L__BB0_73:
	ret;

}
	// .globl	_Z13gpu_tb_serverPhS_Pb
.visible .entry _Z13gpu_tb_serverPhS_Pb(
	.param .u64 .ptr .align 1 _Z13gpu_tb_serverPhS_Pb_param_0,
	.param .u64 .ptr .align 1 _Z13gpu_tb_serverPhS_Pb_param_1,
	.param .u64 .ptr .align 1 _Z13gpu_tb_serverPhS_Pb_param_2
)
{
	.reg .pred 	%p<70>;
	.reg .b16 	%rs<23>;
	.reg .b32 	%r<178>;
	.reg .b32 	%f<5>;
	.reg .b64 	%rd<75>;
	// demoted variable
	.shared .align 4 .b8 _ZZ24gpu_queues_process_imagePhS_E9histogram[1024];
	// demoted variable
	.shared .align 4 .b8 _ZZ24gpu_queues_process_imagePhS_E8hist_min[1024];
	// demoted variable
	.shared .align 1 .b8 _ZZ24gpu_queues_process_imagePhS_E3map[256];
	// demoted variable
	.shared .align 4 .u32 _ZZ13gpu_tb_serverPhS_PbE5in_ix;
	// demoted variable
	.shared .align 4 .u32 _ZZ13gpu_tb_serverPhS_PbE6out_ix;
	// demoted variable
	.shared .align 8 .u64 _ZZ13gpu_tb_serverPhS_PbE2rq;
	// demoted variable
	.shared .align 8 .u64 _ZZ13gpu_tb_serverPhS_PbE2sq;
	// demoted variable
	.shared .align 8 .u64 _ZZ13gpu_tb_serverPhS_PbE15output_image_ix;
	ld.param.u64 	%rd17, [_Z13gpu_tb_serverPhS_Pb_param_0];
	ld.param.u64 	%rd18, [_Z13gpu_tb_serverPhS_Pb_param_1];
	ld.param.u64 	%rd19, [_Z13gpu_tb_serverPhS_Pb_param_2];
	cvta.to.global.u64 	%rd1, %rd19;
	mov.u32 	%r57, %ctaid.x;
	mul.wide.u32 	%rd20, %r57, 10290;
	add.s64 	%rd21, %rd17, %rd20;
	st.shared.u64 	[_ZZ13gpu_tb_serverPhS_PbE2rq], %rd21;
	add.s64 	%rd22, %rd18, %rd20;
	st.shared.u64 	[_ZZ13gpu_tb_serverPhS_PbE2sq], %rd22;
	mov.u32 	%r1, %tid.x;
	mov.b32 	%r58, -1;
	st.shared.u32 	[_ZZ13gpu_tb_serverPhS_PbE5in_ix], %r58;
	mov.b32 	%r59, 0;
	st.shared.u32 	[_ZZ13gpu_tb_serverPhS_PbE6out_ix], %r59;
	ld.global.u8 	%rs1, [%rd1];
	setp.ne.s16 	%p2, %rs1, 0;
	@%p2 bra 	$L__BB1_87;
	shl.b32 	%r60, %r1, 2;
	mov.u32 	%r61, _ZZ24gpu_queues_process_imagePhS_E9histogram;
	add.s32 	%r2, %r61, %r60;
	mov.u32 	%r3, %ntid.x;
	min.u32 	%r4, %r3, 256;
	mov.u32 	%r62, _ZZ24gpu_queues_process_imagePhS_E8hist_min;
	add.s32 	%r5, %r62, %r60;
	mov.u32 	%r63, _ZZ24gpu_queues_process_imagePhS_E3map;
	add.s32 	%r6, %r63, %r1;
	add.s32 	%r7, %r1, %r3;
	max.u32 	%r64, %r7, 1024;
	setp.lt.u32 	%p3, %r7, 1024;
	selp.u32 	%r65, 1, 0, %p3;
	add.s32 	%r66, %r7, %r65;
	sub.s32 	%r67, %r64, %r66;
	div.u32 	%r68, %r67, %r3;
	add.s32 	%r8, %r68, %r65;
	and.b32  	%r9, %r8, 3;
	cvt.u64.u32 	%rd2, %r1;
	add.s32 	%r10, %r7, %r3;
	add.s32 	%r11, %r10, %r3;
	add.s32 	%r12, %r1, -256;
	and.b32  	%r13, %r1, 896;
	mul.wide.u32 	%rd3, %r3, 4;
$L__BB1_2:
	setp.ne.s32 	%p4, %r1, 0;
	@%p4 bra 	$L__BB1_7;
	ld.shared.u64 	%rd4, [_ZZ13gpu_tb_serverPhS_PbE2rq];
	ld.u8 	%rs2, [%rd4];
	setp.ne.s16 	%p5, %rs2, 0;
	mov.b32 	%r161, 0;
	@%p5 bra 	$L__BB1_6;
	mov.b32 	%r161, 0;
$L__BB1_5:
	add.s32 	%r161, %r161, 1;
	mul.wide.u32 	%rd23, %r161, 1029;
	add.s64 	%rd24, %rd4, %rd23;
	ld.u8 	%rs3, [%rd24];
	setp.eq.s16 	%p6, %rs3, 0;
	@%p6 bra 	$L__BB1_5;
$L__BB1_6:
	st.shared.u32 	[_ZZ13gpu_tb_serverPhS_PbE5in_ix], %r161;
$L__BB1_7:
	setp.gt.u32 	%p7, %r1, 255;
	bar.sync 	0;
	ld.shared.u64 	%rd5, [_ZZ13gpu_tb_serverPhS_PbE2rq];
	ld.shared.u32 	%r71, [_ZZ13gpu_tb_serverPhS_PbE5in_ix];
	mul.wide.s32 	%rd6, %r71, 1029;
	ld.shared.u64 	%rd7, [_ZZ13gpu_tb_serverPhS_PbE2sq];
	ld.shared.u32 	%r72, [_ZZ13gpu_tb_serverPhS_PbE6out_ix];
	mul.wide.s32 	%rd8, %r72, 1029;
	@%p7 bra 	$L__BB1_9;
	mov.b32 	%r73, 0;
	st.shared.u32 	[%r2], %r73;
$L__BB1_9:
	add.s64 	%rd9, %rd5, %rd6;
	setp.eq.s32 	%p8, %r9, 3;
	bar.sync 	0;
	add.s64 	%rd10, %rd9, %rd2;
	cvt.s64.s32 	%rd25, %r3;
	add.s64 	%rd11, %rd10, %rd25;
	add.s64 	%rd12, %rd11, %rd25;
	mov.u32 	%r162, %r1;
	@%p8 bra 	$L__BB1_13;
	setp.eq.s32 	%p9, %r9, 0;
	ld.u8 	%rs4, [%rd10+5];
	mul.wide.u16 	%r74, %rs4, 4;
	mov.u32 	%r75, _ZZ24gpu_queues_process_imagePhS_E9histogram;
	add.s32 	%r76, %r75, %r74;
	atom.shared.add.u32 	%r77, [%r76], 1;
	mov.u32 	%r162, %r7;
	@%p9 bra 	$L__BB1_13;
	setp.eq.s32 	%p10, %r9, 1;
	ld.u8 	%rs5, [%rd11+5];
	mul.wide.u16 	%r78, %rs5, 4;
	add.s32 	%r80, %r75, %r78;
	atom.shared.add.u32 	%r81, [%r80], 1;
	mov.u32 	%r162, %r10;
	@%p10 bra 	$L__BB1_13;
	ld.u8 	%rs6, [%rd12+5];
	mul.wide.u16 	%r82, %rs6, 4;
	add.s32 	%r84, %r75, %r82;
	atom.shared.add.u32 	%r85, [%r84], 1;
	mov.u32 	%r162, %r11;
$L__BB1_13:
	setp.lt.u32 	%p11, %r8, 3;
	@%p11 bra 	$L__BB1_16;
	add.s64 	%rd74, %rd9, 5;
	shl.b32 	%r86, %r3, 1;
	add.s32 	%r18, %r86, %r162;
	mad.lo.s32 	%r19, %r3, 3, %r162;
	add.s32 	%r20, %r3, %r162;
	mov.u32 	%r163, %r162;
$L__BB1_15:
	cvt.u64.u32 	%rd27, %r20;
	cvt.u64.u32 	%rd28, %r19;
	cvt.u64.u32 	%rd29, %r18;
	cvt.u64.u32 	%rd30, %r162;
	add.s64 	%rd31, %rd74, %rd30;
	ld.u8 	%rs7, [%rd31];
	mul.wide.u16 	%r87, %rs7, 4;
	mov.u32 	%r88, _ZZ24gpu_queues_process_imagePhS_E9histogram;
	add.s32 	%r89, %r88, %r87;
	atom.shared.add.u32 	%r90, [%r89], 1;
	add.s32 	%r91, %r163, %r3;
	add.s64 	%rd32, %rd74, %rd27;
	ld.u8 	%rs8, [%rd32];
	mul.wide.u16 	%r92, %rs8, 4;
	add.s32 	%r93, %r88, %r92;
	atom.shared.add.u32 	%r94, [%r93], 1;
	add.s32 	%r95, %r91, %r3;
	add.s64 	%rd33, %rd74, %rd29;
	ld.u8 	%rs9, [%rd33];
	mul.wide.u16 	%r96, %rs9, 4;
	add.s32 	%r97, %r88, %r96;
	atom.shared.add.u32 	%r98, [%r97], 1;
	add.s32 	%r99, %r95, %r3;
	add.s64 	%rd34, %rd74, %rd28;
	ld.u8 	%rs10, [%rd34];
	mul.wide.u16 	%r100, %rs10, 4;
	add.s32 	%r101, %r88, %r100;
	atom.shared.add.u32 	%r102, [%r101], 1;
	add.s32 	%r163, %r99, %r3;
	add.s64 	%rd74, %rd74, %rd3;
	setp.lt.u32 	%p12, %r163, 1024;
	@%p12 bra 	$L__BB1_15;
$L__BB1_16:
	setp.lt.u32 	%p13, %r3, 2;
	bar.sync 	0;
	@%p13 bra 	$L__BB1_23;
	mov.b32 	%r164, 1;
$L__BB1_18:
	setp.lt.u32 	%p14, %r1, 256;
	setp.ge.u32 	%p15, %r1, %r164;
	and.pred  	%p1, %p14, %p15;
	not.pred 	%p16, %p1;
	@%p16 bra 	$L__BB1_20;
	sub.s32 	%r105, %r1, %r164;
	shl.b32 	%r106, %r105, 2;
	mov.u32 	%r107, _ZZ24gpu_queues_process_imagePhS_E9histogram;
	add.s32 	%r108, %r107, %r106;
	ld.shared.u32 	%r166, [%r108];
$L__BB1_20:
	bar.sync 	0;
	@%p16 bra 	$L__BB1_22;
	ld.shared.u32 	%r109, [%r2];
	add.s32 	%r110, %r109, %r166;
	st.shared.u32 	[%r2], %r110;
$L__BB1_22:
	bar.sync 	0;
	shl.b32 	%r164, %r164, 1;
	setp.lt.u32 	%p18, %r164, %r4;
	@%p18 bra 	$L__BB1_18;
$L__BB1_23:
	setp.gt.u32 	%p19, %r1, 255;
	@%p19 bra 	$L__BB1_25;
	ld.shared.u32 	%r111, [%r2];
	st.shared.u32 	[%r5], %r111;
$L__BB1_25:
	add.s32 	%r113, %r1, -1;
	setp.gt.u32 	%p20, %r113, 254;
	bar.sync 	0;
	@%p20 bra 	$L__BB1_27;
	ld.shared.u32 	%r168, [%r5+-4];
$L__BB1_27:
	setp.lt.u32 	%p21, %r12, -255;
	bar.sync 	0;
	setp.eq.s32 	%p22, %r168, 0;
	or.pred  	%p23, %p21, %p22;
	@%p23 bra 	$L__BB1_31;
	ld.shared.u32 	%r30, [%r5];
	setp.ne.s32 	%p24, %r30, 0;
	@%p24 bra 	$L__BB1_30;
	st.shared.u32 	[%r5], %r168;
	bra.uni 	$L__BB1_31;
$L__BB1_30:
	min.s32 	%r114, %r30, %r168;
	st.shared.u32 	[%r5], %r114;
$L__BB1_31:
	add.s32 	%r115, %r1, -2;
	setp.gt.u32 	%p25, %r115, 253;
	bar.sync 	0;
	@%p25 bra 	$L__BB1_33;
	ld.shared.u32 	%r168, [%r5+-8];
$L__BB1_33:
	setp.lt.u32 	%p26, %r12, -254;
	bar.sync 	0;
	setp.eq.s32 	%p27, %r168, 0;
	or.pred  	%p28, %p26, %p27;
	@%p28 bra 	$L__BB1_37;
	ld.shared.u32 	%r33, [%r5];
	setp.eq.s32 	%p29, %r33, 0;
	@%p29 bra 	$L__BB1_36;
	min.s32 	%r116, %r33, %r168;
	st.shared.u32 	[%r5], %r116;
	bra.uni 	$L__BB1_37;
$L__BB1_36:
	st.shared.u32 	[%r5], %r168;
$L__BB1_37:
	add.s32 	%r117, %r1, -4;
	setp.gt.u32 	%p30, %r117, 251;
	bar.sync 	0;
	@%p30 bra 	$L__BB1_39;
	ld.shared.u32 	%r168, [%r5+-16];
$L__BB1_39:
	setp.lt.u32 	%p31, %r12, -252;
	bar.sync 	0;
	setp.eq.s32 	%p32, %r168, 0;
	or.pred  	%p33, %p31, %p32;
	@%p33 bra 	$L__BB1_43;
	ld.shared.u32 	%r36, [%r5];
	setp.eq.s32 	%p34, %r36, 0;
	@%p34 bra 	$L__BB1_42;
	min.s32 	%r118, %r36, %r168;
	st.shared.u32 	[%r5], %r118;
	bra.uni 	$L__BB1_43;
$L__BB1_42:
	st.shared.u32 	[%r5], %r168;
$L__BB1_43:
	add.s32 	%r119, %r1, -8;
	setp.gt.u32 	%p35, %r119, 247;
	bar.sync 	0;
	@%p35 bra 	$L__BB1_45;
	ld.shared.u32 	%r168, [%r5+-32];
$L__BB1_45:
	setp.lt.u32 	%p36, %r12, -248;
	bar.sync 	0;
	setp.eq.s32 	%p37, %r168, 0;
	or.pred  	%p38, %p36, %p37;
	@%p38 bra 	$L__BB1_49;
	ld.shared.u32 	%r39, [%r5];
	setp.eq.s32 	%p39, %r39, 0;
	@%p39 bra 	$L__BB1_48;
	min.s32 	%r120, %r39, %r168;
	st.shared.u32 	[%r5], %r120;
	bra.uni 	$L__BB1_49;
$L__BB1_48:
	st.shared.u32 	[%r5], %r168;
$L__BB1_49:
	add.s32 	%r121, %r1, -16;
	setp.gt.u32 	%p40, %r121, 239;
	bar.sync 	0;
	@%p40 bra 	$L__BB1_51;
	ld.shared.u32 	%r168, [%r5+-64];
$L__BB1_51:
	setp.lt.u32 	%p41, %r12, -240;
	bar.sync 	0;
	setp.eq.s32 	%p42, %r168, 0;
	or.pred  	%p43, %p41, %p42;
	@%p43 bra 	$L__BB1_55;
	ld.shared.u32 	%r42, [%r5];
	setp.eq.s32 	%p44, %r42, 0;
	@%p44 bra 	$L__BB1_54;
	min.s32 	%r122, %r42, %r168;
	st.shared.u32 	[%r5], %r122;
	bra.uni 	$L__BB1_55;
$L__BB1_54:
	st.shared.u32 	[%r5], %r168;
$L__BB1_55:
	add.s32 	%r123, %r1, -32;
	setp.gt.u32 	%p45, %r123, 223;
	bar.sync 	0;
	@%p45 bra 	$L__BB1_57;
	ld.shared.u32 	%r168, [%r5+-128];
$L__BB1_57:
	setp.lt.u32 	%p46, %r12, -224;
	bar.sync 	0;
	setp.eq.s32 	%p47, %r168, 0;
	or.pred  	%p48, %p46, %p47;
	@%p48 bra 	$L__BB1_61;
	ld.shared.u32 	%r45, [%r5];
	setp.eq.s32 	%p49, %r45, 0;
	@%p49 bra 	$L__BB1_60;
	min.s32 	%r124, %r45, %r168;
	st.shared.u32 	[%r5], %r124;
	bra.uni 	$L__BB1_61;
$L__BB1_60:
	st.shared.u32 	[%r5], %r168;
$L__BB1_61:
	add.s32 	%r125, %r1, -64;
	setp.gt.u32 	%p50, %r125, 191;
	bar.sync 	0;
	@%p50 bra 	$L__BB1_63;
	ld.shared.u32 	%r168, [%r5+-256];
$L__BB1_63:
	setp.lt.u32 	%p51, %r12, -192;
	bar.sync 	0;
	setp.eq.s32 	%p52, %r168, 0;
	or.pred  	%p53, %p51, %p52;
	@%p53 bra 	$L__BB1_67;
	ld.shared.u32 	%r48, [%r5];
	setp.eq.s32 	%p54, %r48, 0;
	@%p54 bra 	$L__BB1_66;
	min.s32 	%r126, %r48, %r168;
	st.shared.u32 	[%r5], %r126;
	bra.uni 	$L__BB1_67;
$L__BB1_66:
	st.shared.u32 	[%r5], %r168;
$L__BB1_67:
	setp.ne.s32 	%p55, %r13, 128;
	bar.sync 	0;
	@%p55 bra 	$L__BB1_69;
	ld.shared.u32 	%r168, [%r5+-512];
$L__BB1_69:
	bar.sync 	0;
	setp.eq.s32 	%p57, %r168, 0;
	or.pred  	%p58, %p55, %p57;
	@%p58 bra 	$L__BB1_73;
	ld.shared.u32 	%r51, [%r5];
	setp.eq.s32 	%p59, %r51, 0;
	@%p59 bra 	$L__BB1_72;
	min.s32 	%r127, %r51, %r168;
	st.shared.u32 	[%r5], %r127;
	bra.uni 	$L__BB1_73;
$L__BB1_72:
	st.shared.u32 	[%r5], %r168;
$L__BB1_73:
	setp.gt.u32 	%p60, %r1, 255;
	bar.sync 	0;
	@%p60 bra 	$L__BB1_75;
	ld.shared.u32 	%r128, [_ZZ24gpu_queues_process_imagePhS_E8hist_min+1020];
	ld.shared.u32 	%r129, [%r2];
	sub.s32 	%r130, %r129, %r128;
	cvt.rn.f32.s32 	%f1, %r130;
	sub.s32 	%r131, 1024, %r128;
	cvt.rn.f32.s32 	%f2, %r131;
	div.rn.f32 	%f3, %f1, %f2;
	mul.f32 	%f4, %f3, 0f437F0000;
	cvt.rzi.s32.f32 	%r132, %f4;
	st.shared.u8 	[%r6], %r132;
$L__BB1_75:
	setp.eq.s32 	%p61, %r9, 3;
	bar.sync 	0;
	mov.u32 	%r175, %r1;
	@%p61 bra 	$L__BB1_79;
	setp.eq.s32 	%p62, %r9, 0;
	ld.u8 	%r133, [%rd10+5];
	mov.u32 	%r134, _ZZ24gpu_queues_process_imagePhS_E3map;
	add.s32 	%r135, %r134, %r133;
	ld.shared.u8 	%rs11, [%r135];
	add.s64 	%rd35, %rd8, %rd2;
	add.s64 	%rd36, %rd7, %rd35;
	st.u8 	[%rd36+5], %rs11;
	mov.u32 	%r175, %r7;
	@%p62 bra 	$L__BB1_79;
	setp.eq.s32 	%p63, %r9, 1;
	ld.u8 	%r136, [%rd11+5];
	add.s32 	%r138, %r134, %r136;
	ld.shared.u8 	%rs12, [%r138];
	cvt.u64.u32 	%rd37, %r7;
	add.s64 	%rd38, %rd8, %rd37;
	add.s64 	%rd39, %rd7, %rd38;
	st.u8 	[%rd39+5], %rs12;
	mov.u32 	%r175, %r10;
	@%p63 bra 	$L__BB1_79;
	ld.u8 	%r139, [%rd12+5];
	add.s32 	%r141, %r134, %r139;
	ld.shared.u8 	%rs13, [%r141];
	cvt.u64.u32 	%rd40, %r10;
	add.s64 	%rd41, %rd8, %rd40;
	add.s64 	%rd42, %rd7, %rd41;
	st.u8 	[%rd42+5], %rs13;
	mov.u32 	%r175, %r11;
$L__BB1_79:
	setp.lt.u32 	%p64, %r8, 3;
	@%p64 bra 	$L__BB1_81;
$L__BB1_80:
	cvt.u64.u32 	%rd43, %r175;
	add.s64 	%rd44, %rd9, %rd43;
	ld.u8 	%r142, [%rd44+5];
	mov.u32 	%r143, _ZZ24gpu_queues_process_imagePhS_E3map;
	add.s32 	%r144, %r143, %r142;
	ld.shared.u8 	%rs14, [%r144];
	add.s64 	%rd45, %rd8, %rd43;
	add.s64 	%rd46, %rd7, %rd45;
	st.u8 	[%rd46+5], %rs14;
	add.s32 	%r145, %r175, %r3;
	cvt.u64.u32 	%rd47, %r145;
	add.s64 	%rd48, %rd9, %rd47;
	ld.u8 	%r146, [%rd48+5];
	add.s32 	%r147, %r143, %r146;
	ld.shared.u8 	%rs15, [%r147];
	add.s64 	%rd49, %rd8, %rd47;
	add.s64 	%rd50, %rd7, %rd49;
	st.u8 	[%rd50+5], %rs15;
	add.s32 	%r148, %r145, %r3;
	cvt.u64.u32 	%rd51, %r148;
	add.s64 	%rd52, %rd9, %rd51;
	ld.u8 	%r149, [%rd52+5];
	add.s32 	%r150, %r143, %r149;
	ld.shared.u8 	%rs16, [%r150];
	add.s64 	%rd53, %rd8, %rd51;
	add.s64 	%rd54, %rd7, %rd53;
	st.u8 	[%rd54+5], %rs16;
	add.s32 	%r151, %r148, %r3;
	cvt.u64.u32 	%rd55, %r151;
	add.s64 	%rd56, %rd9, %rd55;
	ld.u8 	%r152, [%rd56+5];
	add.s32 	%r153, %r143, %r152;
	ld.shared.u8 	%rs17, [%r153];
	add.s64 	%rd57, %rd8, %rd55;
	add.s64 	%rd58, %rd7, %rd57;
	st.u8 	[%rd58+5], %rs17;
	add.s32 	%r175, %r151, %r3;
	setp.lt.u32 	%p65, %r175, 1024;
	@%p65 bra 	$L__BB1_80;
$L__BB1_81:
	setp.ne.s32 	%p66, %r1, 0;
	bar.sync 	0;
	@%p66 bra 	$L__BB1_86;
	membar.sys;
	ld.shared.u64 	%rd59, [_ZZ13gpu_tb_serverPhS_PbE2sq];
	ld.shared.u32 	%r154, [_ZZ13gpu_tb_serverPhS_PbE6out_ix];
	mul.wide.s32 	%rd60, %r154, 1029;
	add.s64 	%rd61, %rd59, %rd60;
	add.s64 	%rd62, %rd61, 1;
	st.shared.u64 	[_ZZ13gpu_tb_serverPhS_PbE15output_image_ix], %rd62;
	ld.shared.u64 	%rd63, [_ZZ13gpu_tb_serverPhS_PbE2rq];
	ld.shared.u32 	%r155, [_ZZ13gpu_tb_serverPhS_PbE5in_ix];
	mul.wide.s32 	%rd64, %r155, 1029;
	add.s64 	%rd65, %rd63, %rd64;
	ld.u8 	%r156, [%rd65+1];
	st.u32 	[%rd61+1], %r156;
	ld.shared.u64 	%rd66, [_ZZ13gpu_tb_serverPhS_PbE2sq];
	ld.shared.u32 	%r157, [_ZZ13gpu_tb_serverPhS_PbE6out_ix];
	mul.wide.s32 	%rd67, %r157, 1029;
	add.s64 	%rd68, %rd66, %rd67;
	mov.b16 	%rs18, 1;
	st.u8 	[%rd68], %rs18;
	ld.shared.u64 	%rd69, [_ZZ13gpu_tb_serverPhS_PbE2rq];
	ld.shared.u32 	%r158, [_ZZ13gpu_tb_serverPhS_PbE5in_ix];
	mul.wide.s32 	%rd70, %r158, 1029;
	add.s64 	%rd71, %rd69, %rd70;
	mov.b16 	%rs19, 0;
	st.u8 	[%rd71], %rs19;
	membar.sys;
	ld.global.u8 	%rs20, [%rd1];
	setp.ne.s16 	%p67, %rs20, 0;
	@%p67 bra 	$L__BB1_86;
	mov.b32 	%r177, 0;
	ld.shared.u64 	%rd16, [_ZZ13gpu_tb_serverPhS_PbE2sq];
$L__BB1_84:
	mul.wide.u32 	%rd72, %r177, 1029;
	add.s64 	%rd73, %rd16, %rd72;
	ld.u8 	%rs21, [%rd73];
	setp.ne.s16 	%p68, %rs21, 0;
	@%p68 bra 	$L__BB1_88;
	st.shared.u32 	[_ZZ13gpu_tb_serverPhS_PbE6out_ix], %r177;
$L__BB1_86:
	membar.sys;
	bar.sync 	0;
	ld.global.u8 	%rs22, [%rd1];
	setp.eq.s16 	%p69, %rs22, 0;
	@%p69 bra 	$L__BB1_2;
$L__BB1_87:
	ret;
$L__BB1_88:
	add.s32 	%r177, %r177, 1;
	bra.uni 	$L__BB1_84;

}


// ===== COMPILED SASS (sm_100) =====

	.target	sm_100

	.elftype	@"ET_EXEC"


//--------------------- .note.nv.tkinfo           --------------------------
	.section	.note.nv.tkinfo,"",@"SHT_NOTE"
	.sectionflags	@"SHF_NOTE_NV_TKINFO"
	.tkinfo
        /*0018*/ 	.word	0x00000002
        /*0030*/ 	.string	""
        /*0030*/ 	.string	"ptxas"
        /*0030*/ 	.string	"Cuda compilation tools, release 13.0, V13.0.88"
        /*0030*/ 	.string	"Build cuda_13.0.r13.0/compiler.36424714_0"
        /*0030*/ 	.string	"-arch sm_100 -m 64 "



//--------------------- .note.nv.cuinfo           --------------------------
	.section	.note.nv.cuinfo,"",@"SHT_NOTE"
	.sectionflags	@"SHF_NOTE_NV_CUINFO"
        /*0018*/ 	.short	0x0002
        /*001a*/ 	.short	0x0064
        /*001c*/ 	.short	0x0082
	.zero		2


//--------------------- .nv.info                  --------------------------
	.section	.nv.info,"",@"SHT_CUDA_INFO"
	.align	4


	//----- nvinfo : EIATTR_REGCOUNT
	.align		4
        /*0000*/ 	.byte	0x04, 0x2f
        /*0002*/ 	.short	(.L_1 - .L_0)
	.align		4
.L_0:
        /*0004*/ 	.word	index@(_Z17gpu_process_imagePhS_)
        /*0008*/ 	.word	0x00000019


	//----- nvinfo : EIATTR_FRAME_SIZE
	.align		4
.L_1:
        /*000c*/ 	.byte	0x04, 0x11
        /*000e*/ 	.short	(.L_3 - .L_2)
	.align		4
.L_2:
        /*0010*/ 	.word	index@($__internal_1_$__cuda_sm3x_div_rn_noftz_f32_slowpath)
        /*0014*/ 	.word	0x00000000


	//----- nvinfo : EIATTR_FRAME_SIZE
	.align		4
.L_3:
        /*0018*/ 	.byte	0x04, 0x11
        /*001a*/ 	.short	(.L_5 - .L_4)
	.align		4
.L_4:
        /*001c*/ 	.word	index@(_Z17gpu_process_imagePhS_)
        /*0020*/ 	.word	0x00000000


	//----- nvinfo : EIATTR_REGCOUNT
	.align		4
.L_5:
        /*0024*/ 	.byte	0x04, 0x2f
        /*0026*/ 	.short	(.L_7 - .L_6)
	.align		4
.L_6:
        /*0028*/ 	.word	index@(_Z13gpu_tb_serverPhS_Pb)
        /*002c*/ 	.word	0x00000020


	//----- nvinfo : EIATTR_FRAME_SIZE
	.align		4
.L_7:
        /*0030*/ 	.byte	0x04, 0x11
        /*0032*/ 	.short	(.L_9 - .L_8)
	.align		4
.L_8:
        /*0034*/ 	.word	index@($__internal_0_$__cuda_sm3x_div_rn_noftz_f32_slowpath)
        /*0038*/ 	.word	0x00000000


	//----- nvinfo : EIATTR_FRAME_SIZE
	.align		4
.L_9:
        /*003c*/ 	.byte	0x04, 0x11
        /*003e*/ 	.short	(.L_11 - .L_10)
	.align		4
.L_10:
        /*0040*/ 	.word	index@(_Z13gpu_tb_serverPhS_Pb)
        /*0044*/ 	.word	0x00000000


	//----- nvinfo : EIATTR_MIN_STACK_SIZE
	.align		4
.L_11:
        /*0048*/ 	.byte	0x04, 0x12
        /*004a*/ 	.short	(.L_13 - .L_12)
	.align		4
.L_12:
        /*004c*/ 	.word	index@(_Z13gpu_tb_serverPhS_Pb)
        /*0050*/ 	.word	0x00000000


	//----- nvinfo : EIATTR_MIN_STACK_SIZE
	.align		4
.L_13:
        /*0054*/ 	.byte	0x04, 0x12
        /*0056*/ 	.short	(.L_15 - .L_14)
	.align		4
.L_14:
        /*0058*/ 	.word	index@(_Z17gpu_process_imagePhS_)
        /*005c*/ 	.word	0x00000000
.L_15:


//--------------------- .nv.compat                --------------------------
	.section	.nv.compat,"",@"SHT_CUDA_COMPAT_INFO"
	.align	4
        /*0000*/ 	.byte	0x02, 0x09, 0x00, 0x00, 0x02, 0x02, 0x01, 0x00, 0x02, 0x05, 0x05, 0x00, 0x03, 0x07, 0x01, 0x01
        /*0010*/ 	.byte	0x02, 0x03, 0x00, 0x00, 0x02, 0x06, 0x01, 0x00, 0x04, 0x0b, 0x08, 0x00, 0x01, 0x00, 0x00, 0x00
        /*0020*/ 	.byte	0x00, 0x00, 0x00, 0x00


//--------------------- .nv.info._Z13gpu_tb_serverPhS_Pb --------------------------
	.section	.nv.info._Z13gpu_tb_serverPhS_Pb,"",@"SHT_CUDA_INFO"
	.sectionflags	@""
	.align	4


	//----- nvinfo : EIATTR_CUDA_API_VERSION
	.align		4
        /*0000*/ 	.byte	0x04, 0x37
        /*0002*/ 	.short	(.L_17 - .L_16)
.L_16:
        /*0004*/ 	.word	0x00000082


	//----- nvinfo : EIATTR_KPARAM_INFO
	.align		4
.L_17:
        /*0008*/ 	.byte	0x04, 0x17
        /*000a*/ 	.short	(.L_19 - .L_18)
.L_18:
        /*000c*/ 	.word	0x00000000
        /*0010*/ 	.short	0x0002
        /*0012*/ 	.short	0x0010
        /*0014*/ 	.byte	0x00, 0xf5, 0x21, 0x00


	//----- nvinfo : EIATTR_KPARAM_INFO
	.align		4
.L_19:
        /*0018*/ 	.byte	0x04, 0x17
        /*001a*/ 	.short	(.L_21 - .L_20)
.L_20:
        /*001c*/ 	.word	0x00000000
        /*0020*/ 	.short	0x0001
        /*0022*/ 	.short	0x0008
        /*0024*/ 	.byte	0x00, 0xf5, 0x21, 0x00


	//----- nvinfo : EIATTR_KPARAM_INFO
	.align		4
.L_21:
        /*0028*/ 	.byte	0x04, 0x17
        /*002a*/ 	.short	(.L_23 - .L_22)
.L_22:
        /*002c*/ 	.word	0x00000000
        /*0030*/ 	.short	0x0000
        /*0032*/ 	.short	0x0000
        /*0034*/ 	.byte	0x00, 0xf5, 0x21, 0x00


	//----- nvinfo : EIATTR_SPARSE_MMA_MASK
	.align		4
.L_23:
        /*0038*/ 	.byte	0x03, 0x50
        /*003a*/ 	.short	0x0000


	//----- nvinfo : EIATTR_MAXREG_COUNT
	.align		4
        /*003c*/ 	.byte	0x03, 0x1b
        /*003e*/ 	.short	0x00ff


	//----- nvinfo : EIATTR_NUM_BARRIERS
	.align		4
        /*0040*/ 	.byte	0x02, 0x4c
        /*0042*/ 	.byte	0x01
	.zero		1


	//----- nvinfo : EIATTR_MERCURY_ISA_VERSION
	.align		4
        /*0044*/ 	.byte	0x03, 0x5f
        /*0046*/ 	.short	0x0101


	//----- nvinfo : EIATTR_VRC_CTA_INIT_COUNT
	.align		4
        /*0048*/ 	.byte	0x02, 0x4a
	.zero		1
	.zero		1


	//----- nvinfo : EIATTR_EXIT_INSTR_OFFSETS
	.align		4
        /*004c*/ 	.byte	0x04, 0x1c
        /*004e*/ 	.short	(.L_25 - .L_24)


	//   ....[0]....
.L_24:
        /*0050*/ 	.word	0x00000120


	//   ....[1]....
        /*0054*/ 	.word	0x00001f80


	//----- nvinfo : EIATTR_CRS_STACK_SIZE
	.align		4
.L_25:
        /*0058*/ 	.byte	0x04, 0x1e
        /*005a*/ 	.short	(.L_27 - .L_26)
.L_26:
        /*005c*/ 	.word	0x00000000


	//----- nvinfo : EIATTR_CBANK_PARAM_SIZE
	.align		4
.L_27:
        /*0060*/ 	.byte	0x03, 0x19
        /*0062*/ 	.short	0x0018


	//----- nvinfo : EIATTR_PARAM_CBANK
	.align		4
        /*0064*/ 	.byte	0x04, 0x0a
        /*0066*/ 	.short	(.L_29 - .L_28)
	.align		4
.L_28:
        /*0068*/ 	.word	index@(.nv.constant0._Z13gpu_tb_serverPhS_Pb)
        /*006c*/ 	.short	0x0380
        /*006e*/ 	.short	0x0018


	//----- nvinfo : EIATTR_SW_WAR
	.align		4
.L_29:
        /*0070*/ 	.byte	0x04, 0x36
        /*0072*/ 	.short	(.L_31 - .L_30)
.L_30:
        /*0074*/ 	.word	0x00000008
.L_31:


//--------------------- .nv.info._Z17gpu_process_imagePhS_ --------------------------
	.section	.nv.info._Z17gpu_process_imagePhS_,"",@"SHT_CUDA_INFO"
	.sectionflags	@""
	.align	4


	//----- nvinfo : EIATTR_CUDA_API_VERSION
	.align		4
        /*0000*/ 	.byte	0x04, 0x37
        /*0002*/ 	.short	(.L_33 - .L_32)
.L_32:
        /*0004*/ 	.word	0x00000082


	//----- nvinfo : EIATTR_KPARAM_INFO
	.align		4
.L_33:
        /*0008*/ 	.byte	0x04, 0x17
        /*000a*/ 	.short	(.L_35 - .L_34)
.L_34:
        /*000c*/ 	.word	0x00000000
        /*0010*/ 	.short	0x0001
        /*0012*/ 	.short	0x0008
        /*0014*/ 	.byte	0x00, 0xf5, 0x21, 0x00


	//----- nvinfo : EIATTR_KPARAM_INFO
	.align		4
.L_35:
        /*0018*/ 	.byte	0x04, 0x17
        /*001a*/ 	.short	(.L_37 - .L_36)
.L_36:
        /*001c*/ 	.word	0x00000000
        /*0020*/ 	.short	0x0000
        /*0022*/ 	.short	0x0000
        /*0024*/ 	.byte	0x00, 0xf5, 0x21, 0x00


	//----- nvinfo : EIATTR_SPARSE_MMA_MASK
	.align		4
.L_37:
        /*0028*/ 	.byte	0x03, 0x50
        /*002a*/ 	.short	0x0000


	//----- nvinfo : EIATTR_MAXREG_COUNT
	.align		4
        /*002c*/ 	.byte	0x03, 0x1b
        /*002e*/ 	.short	0x00ff


	//----- nvinfo : EIATTR_NUM_BARRIERS
	.align		4
        /*0030*/ 	.byte	0x02, 0x4c
        /*0032*/ 	.byte	0x01
	.zero		1


	//----- nvinfo : EIATTR_MERCURY_ISA_VERSION
	.align		4
        /*0034*/ 	.byte	0x03, 0x5f
        /*0036*/ 	.short	0x0101


	//----- nvinfo : EIATTR_VRC_CTA_INIT_COUNT
	.align		4
        /*0038*/ 	.byte	0x02, 0x4a
	.zero		1
	.zero		1


	//----- nvinfo : EIATTR_EXIT_INSTR_OFFSETS
	.align		4
        /*003c*/ 	.byte	0x04, 0x1c
        /*003e*/ 	.short	(.L_39 - .L_38)


	//   ....[0]....
.L_38:
        /*0040*/ 	.word	0x000012f0


	//   ....[1]....
        /*0044*/ 	.word	0x000015d0


	//----- nvinfo : EIATTR_CRS_STACK_SIZE
	.align		4
.L_39:
        /*0048*/ 	.byte	0x04, 0x1e
        /*004a*/ 	.short	(.L_41 - .L_40)
.L_40:
        /*004c*/ 	.word	0x00000000


	//----- nvinfo : EIATTR_CBANK_PARAM_SIZE
	.align		4
.L_41:
        /*0050*/ 	.byte	0x03, 0x19
        /*0052*/ 	.short	0x0010


	//----- nvinfo : EIATTR_PARAM_CBANK
	.align		4
        /*0054*/ 	.byte	0x04, 0x0a
        /*0056*/ 	.short	(.L_43 - .L_42)
	.align		4
.L_42:
        /*0058*/ 	.word	index@(.nv.constant0._Z17gpu_process_imagePhS_)
        /*005c*/ 	.short	0x0380
        /*005e*/ 	.short	0x0010


	//----- nvinfo : EIATTR_SW_WAR
	.align		4
.L_43:
        /*0060*/ 	.byte	0x04, 0x36
        /*0062*/ 	.short	(.L_45 - .L_44)
.L_44:
        /*0064*/ 	.word	0x00000008
.L_45:


//--------------------- .nv.callgraph             --------------------------
	.section	.nv.callgraph,"",@"SHT_CUDA_CALLGRAPH"
	.align	4
	.sectionentsize	8
	.align		4
        /*0000*/ 	.word	0x00000000
	.align		4
        /*0004*/ 	.word	0xffffffff
	.align		4
        /*0008*/ 	.word	0x00000000
	.align		4
        /*000c*/ 	.word	0xfffffffe
	.align		4
        /*0010*/ 	.word	0x00000000
	.align		4
        /*0014*/ 	.word	0xfffffffd
	.align		4
        /*0018*/ 	.word	0x00000000
	.align		4
        /*001c*/ 	.word	0xfffffffc


//--------------------- .text._Z13gpu_tb_serverPhS_Pb --------------------------
	.section	.text._Z13gpu_tb_serverPhS_Pb,"ax",@progbits
	.align	128
        .global         _Z13gpu_tb_serverPhS_Pb
        .type           _Z13gpu_tb_serverPhS_Pb,@function
        .size           _Z13gpu_tb_serverPhS_Pb,(.L_x_97 - _Z13gpu_tb_serverPhS_Pb)
        .other          _Z13gpu_tb_serverPhS_Pb,@"STO_CUDA_ENTRY STV_DEFAULT"
_Z13gpu_tb_serverPhS_Pb:
.text._Z13gpu_tb_serverPhS_Pb:
[----:B------:R-:W-:Y:S08]  /*0000*/  LDC R1, c[0x0][0x37c] ;  /* 0x0000df00ff017b82 */ /* 0x000ff00000000800 */
[----:B------:R-:W0:Y:S01]  /*0010*/  LDC.64 R4, c[0x0][0x390] ;  /* 0x0000e400ff047b82 */ /* 0x000e220000000a00 */
[----:B------:R-:W0:Y:S01]  /*0020*/  LDCU.64 UR12, c[0x0][0x358] ;  /* 0x00006b00ff0c77ac */ /* 0x000e220008000a00 */
[----:B------:R-:W1:Y:S06]  /*0030*/  S2R R9, SR_CTAID.X ;  /* 0x0000000000097919 */ /* 0x000e6c0000002500 */
[----:B------:R-:W2:Y:S08]  /*0040*/  S2UR UR6, SR_CgaCtaId ;  /* 0x00000000000679c3 */ /* 0x000eb00000008800 */
[----:B------:R-:W1:Y:S01]  /*0050*/  LDC.64 R2, c[0x0][0x380] ;  /* 0x0000e000ff027b82 */ /* 0x000e620000000a00 */
[----:B0-----:R-:W3:Y:S07]  /*0060*/  LDG.E.U8 R4, desc[UR12][R4.64] ;  /* 0x0000000c04047981 */ /* 0x001eee000c1e1100 */
[----:B------:R-:W0:Y:S01]  /*0070*/  LDC.64 R6, c[0x0][0x388] ;  /* 0x0000e200ff067b82 */ /* 0x000e220000000a00 */
[----:B------:R-:W-:Y:S01]  /*0080*/  UMOV UR4, 0x400 ;  /* 0x0000040000047882 */ /* 0x000fe20000000000 */
[----:B------:R-:W-:-:S02]  /*0090*/  IMAD.MOV.U32 R10, RZ, RZ, -0x1 ;  /* 0xffffffffff0a7424 */ /* 0x000fc400078e00ff */
[----:B------:R-:W-:Y:S01]  /*00a0*/  IMAD.MOV.U32 R11, RZ, RZ, RZ ;  /* 0x000000ffff0b7224 */ /* 0x000fe200078e00ff */
[----:B--2---:R-:W-:Y:S01]  /*00b0*/  ULEA UR7, UR6, UR4, 0x18 ;  /* 0x0000000406077291 */ /* 0x004fe2000f8ec0ff */
[----:B-1----:R-:W-:-:S08]  /*00c0*/  IMAD.WIDE.U32 R2, R9, 0x2832, R2 ;  /* 0x0000283209027825 */ /* 0x002fd000078e0002 */
[----:B------:R1:W-:Y:S04]  /*00d0*/  STS.64 [UR7+0x900], R10 ;  /* 0x0009000aff007988 */ /* 0x0003e80008000a07 */
[----:B------:R1:W-:Y:S01]  /*00e0*/  STS.64 [UR7+0x908], R2 ;  /* 0x00090802ff007988 */ /* 0x0003e20008000a07 */
[----:B---3--:R-:W-:Y:S01]  /*00f0*/  ISETP.NE.AND P0, PT, R4, RZ, PT ;  /* 0x000000ff0400720c */ /* 0x008fe20003f05270 */
[----:B0-----:R-:W-:-:S05]  /*0100*/  IMAD.WIDE.U32 R4, R9, 0x2832, R6 ;  /* 0x0000283209047825 */ /* 0x001fca00078e0006 */
[----:B------:R1:W-:Y:S07]  /*0110*/  STS.64 [UR7+0x910], R4 ;  /* 0x00091004ff007988 */ /* 0x0003ee0008000a07 */
[----:B------:R-:W-:Y:S05]  /*0120*/  @P0 EXIT ;  /* 0x000000000000094d */ /* 0x000fea0003800000 */
[----:B------:R-:W0:Y:S01]  /*0130*/  LDCU UR14, c[0x0][0x360] ;  /* 0x00006c00ff0e77ac */ /* 0x000e220008000800 */
[----:B------:R-:W1:Y:S01]  /*0140*/  S2R R0, SR_TID.X ;  /* 0x0000000000007919 */ /* 0x000e620000002100 */
[----:B------:R-:W-:Y:S02]  /*0150*/  UIADD3 UR5, UPT, UPT, UR4, 0x400, URZ ;  /* 0x0000040004057890 */ /* 0x000fe4000fffe0ff */
[----:B------:R-:W-:Y:S02]  /*0160*/  UIADD3 UR4, UPT, UPT, UR4, 0x800, URZ ;  /* 0x0000080004047890 */ /* 0x000fe4000fffe0ff */
[----:B------:R-:W-:Y:S02]  /*0170*/  ULEA UR5, UR6, UR5, 0x18 ;  /* 0x0000000506057291 */ /* 0x000fe4000f8ec0ff */
[----:B------:R-:W-:Y:S01]  /*0180*/  ULEA UR6, UR6, UR4, 0x18 ;  /* 0x0000000406067291 */ /* 0x000fe2000f8ec0ff */
[----:B0-----:R-:W0:Y:S01]  /*0190*/  I2F.U32.RP R7, UR14 ;  /* 0x0000000e00077d06 */ /* 0x001e220008209000 */
[----:B------:R-:W-:Y:S01]  /*01a0*/  ISETP.NE.U32.AND P2, PT, RZ, UR14, PT ;  /* 0x0000000eff007c0c */ /* 0x000fe2000bf45070 */
[----:B------:R-:W-:-:S04]  /*01b0*/  UISETP.LT.U32.AND UP0, UPT, UR14, 0x100, UPT ;  /* 0x000001000e00788c */ /* 0x000fc8000bf01070 */
[----:B------:R-:W-:Y:S02]  /*01c0*/  USEL UR9, UR14, 0x100, UP0 ;  /* 0x000001000e097887 */ /* 0x000fe40008000000 */
[----:B0-----:R-:W0:Y:S01]  /*01d0*/  MUFU.RCP R7, R7 ;  /* 0x0000000700077308 */ /* 0x001e220000001000 */
[----:B-1----:R-:W-:-:S05]  /*01e0*/  VIADD R4, R0, UR14 ;  /* 0x0000000e00047c36 */ /* 0x002fca0008000000 */
[C---:B------:R-:W-:Y:S02]  /*01f0*/  ISETP.GE.U32.AND P0, PT, R4.reuse, 0x400, PT ;  /* 0x000004000400780c */ /* 0x040fe40003f06070 */
[----:B------:R-:W-:Y:S02]  /*0200*/  VIMNMX.U32 R5, PT, PT, R4, 0x400, !PT ;  /* 0x0000040004057848 */ /* 0x000fe40007fe0000 */
[----:B------:R-:W-:-:S04]  /*0210*/  SEL R6, RZ, 0x1, P0 ;  /* 0x00000001ff067807 */ /* 0x000fc80000000000 */
[----:B------:R-:W-:Y:S02]  /*0220*/  IADD3 R5, PT, PT, R5, -R4, -R6 ;  /* 0x8000000405057210 */ /* 0x000fe40007ffe806 */
[----:B------:R-:W-:Y:S01]  /*0230*/  LEA R4, R0, UR5, 0x2 ;  /* 0x0000000500047c11 */ /* 0x000fe2000f8e10ff */
[----:B0-----:R-:W-:-:S04]  /*0240*/  VIADD R2, R7, 0xffffffe ;  /* 0x0ffffffe07027836 */ /* 0x001fc80000000000 */
[----:B------:R0:W1:Y:S02]  /*0250*/  F2I.FTZ.U32.TRUNC.NTZ R3, R2 ;  /* 0x0000000200037305 */ /* 0x000064000021f000 */
[----:B0-----:R-:W-:Y:S02]  /*0260*/  IMAD.MOV.U32 R2, RZ, RZ, RZ ;  /* 0x000000ffff027224 */ /* 0x001fe400078e00ff */
[----:B-1----:R-:W-:-:S04]  /*0270*/  IMAD.MOV R9, RZ, RZ, -R3 ;  /* 0x000000ffff097224 */ /* 0x002fc800078e0a03 */
[----:B------:R-:W-:-:S04]  /*0280*/  IMAD R9, R9, UR14, RZ ;  /* 0x0000000e09097c24 */ /* 0x000fc8000f8e02ff */
[----:B------:R-:W-:-:S06]  /*0290*/  IMAD.HI.U32 R8, R3, R9, R2 ;  /* 0x0000000903087227 */ /* 0x000fcc00078e0002 */
[----:B------:R-:W-:-:S04]  /*02a0*/  IMAD.HI.U32 R3, R8, R5, RZ ;  /* 0x0000000508037227 */ /* 0x000fc800078e00ff */
[----:B------:R-:W-:-:S04]  /*02b0*/  IMAD.MOV R2, RZ, RZ, -R3 ;  /* 0x000000ffff027224 */ /* 0x000fc800078e0a03 */
[----:B------:R-:W-:-:S05]  /*02c0*/  IMAD R5, R2, UR14, R5 ;  /* 0x0000000e02057c24 */ /* 0x000fca000f8e0205 */
[----:B------:R-:W-:-:S13]  /*02d0*/  ISETP.GE.U32.AND P0, PT, R5, UR14, PT ;  /* 0x0000000e05007c0c */ /* 0x000fda000bf06070 */
[----:B------:R-:W-:Y:S02]  /*02e0*/  @P0 VIADD R5, R5, -UR14 ;  /* 0x8000000e05050c36 */ /* 0x000fe40008000000 */
[----:B------:R-:W-:-:S03]  /*02f0*/  @P0 VIADD R3, R3, 0x1 ;  /* 0x0000000103030836 */ /* 0x000fc60000000000 */
[----:B------:R-:W-:-:S13]  /*0300*/  ISETP.GE.U32.AND P1, PT, R5, UR14, PT ;  /* 0x0000000e05007c0c */ /* 0x000fda000bf26070 */
[----:B------:R-:W-:Y:S01]  /*0310*/  @P1 VIADD R3, R3, 0x1 ;  /* 0x0000000103031836 */ /* 0x000fe20000000000 */
[----:B------:R-:W-:-:S05]  /*0320*/  @!P2 LOP3.LUT R3, RZ, UR14, RZ, 0x33, !PT ;  /* 0x0000000eff03ac12 */ /* 0x000fca000f8e33ff */
[----:B------:R-:W-:Y:S01]  /*0330*/  IMAD.IADD R2, R6, 0x1, R3 ;  /* 0x0000000106027824 */ /* 0x000fe200078e0203 */
[----:B------:R-:W-:-:S07]  /*0340*/  LEA R3, R0, UR7, 0x2 ;  /* 0x0000000700037c11 */ /* 0x000fce000f8e10ff */
.L_x_41:
[----:B------:R-:W-:Y:S01]  /*0350*/  ISETP.NE.AND P0, PT, R0, RZ, PT ;  /* 0x000000ff0000720c */ /* 0x000fe20003f05270 */
[----:B------:R-:W-:-:S12]  /*0360*/  BSSY.RECONVERGENT B0, `(.L_x_0) ;  /* 0x0000013000007945 */ /* 0x000fd80003800200 */
[----:B-1----:R-:W-:Y:S05]  /*0370*/  @P0 BRA `(.L_x_1) ;  /* 0x0000000000440947 */ /* 0x002fea0003800000 */
[----:B------:R-:W0:Y:S01]  /*0380*/  S2R R6, SR_CgaCtaId ;  /* 0x0000000000067919 */ /* 0x000e220000008800 */
[----:B------:R-:W-:-:S04]  /*0390*/  MOV R5, 0x400 ;  /* 0x0000040000057802 */ /* 0x000fc80000000f00 */
[----:B0-----:R-:W-:-:S05]  /*03a0*/  LEA R10, R6, R5, 0x18 ;  /* 0x00000005060a7211 */ /* 0x001fca00078ec0ff */
[----:B------:R-:W0:Y:S04]  /*03b0*/  LDS.64 R6, [R10+0x908] ;  /* 0x000908000a067984 */ /* 0x000e280000000a00 */
[----:B0-----:R-:W2:Y:S01]  /*03c0*/  LD.E.U8 R5, desc[UR12][R6.64] ;  /* 0x0000000c06057980 */ /* 0x001ea2000c101100 */
[----:B------:R-:W-:Y:S01]  /*03d0*/  BSSY.RECONVERGENT B1, `(.L_x_2) ;  /* 0x000000a000017945 */ /* 0x000fe20003800200 */
[----:B--2---:R-:W-:Y:S01]  /*03e0*/  ISETP.NE.AND P0, PT, R5, RZ, PT ;  /* 0x000000ff0500720c */ /* 0x004fe20003f05270 */
[----:B------:R-:W-:-:S12]  /*03f0*/  IMAD.MOV.U32 R5, RZ, RZ, RZ ;  /* 0x000000ffff057224 */ /* 0x000fd800078e00ff */
[----:B------:R-:W-:Y:S05]  /*0400*/  @P0 BRA `(.L_x_3) ;  /* 0x0000000000180947 */ /* 0x000fea0003800000 */
[----:B------:R-:W-:-:S07]  /*0410*/  IMAD.MOV.U32 R5, RZ, RZ, RZ ;  /* 0x000000ffff057224 */ /* 0x000fce00078e00ff */
.L_x_4:
[----:B------:R-:W-:-:S04]  /*0420*/  VIADD R5, R5, 0x1 ;  /* 0x0000000105057836 */ /* 0x000fc80000000000 */
[----:B------:R-:W-:-:S06]  /*0430*/  IMAD.WIDE.U32 R8, R5, 0x405, R6 ;  /* 0x0000040505087825 */ /* 0x000fcc00078e0006 */
[----:B------:R-:W2:Y:S02]  /*0440*/  LD.E.U8 R8, desc[UR12][R8.64] ;  /* 0x0000000c08087980 */ /* 0x000ea4000c101100 */
[----:B--2---:R-:W-:-:S13]  /*0450*/  ISETP.NE.AND P0, PT, R8, RZ, PT ;  /* 0x000000ff0800720c */ /* 0x004fda0003f05270 */
[----:B------:R-:W-:Y:S05]  /*0460*/  @!P0 BRA `(.L_x_4) ;  /* 0xfffffffc00ec8947 */ /* 0x000fea000383ffff */
.L_x_3:
[----:B------:R-:W-:Y:S05]  /*0470*/  BSYNC.RECONVERGENT B1 ;  /* 0x0000000000017941 */ /* 0x000fea0003800200 */
.L_x_2:
[----:B------:R0:W-:Y:S02]  /*0480*/  STS [R10+0x900], R5 ;  /* 0x000900050a007388 */ /* 0x0001e40000000800 */
.L_x_1:
[----:B------:R-:W-:Y:S05]  /*0490*/  BSYNC.RECONVERGENT B0 ;  /* 0x0000000000007941 */ /* 0x000fea0003800200 */
.L_x_0:
[----:B------:R-:W1:Y:S08]  /*04a0*/  S2UR UR5, SR_CgaCtaId ;  /* 0x00000000000579c3 */ /* 0x000e700000008800 */
[----:B------:R-:W-:Y:S01]  /*04b0*/  BAR.SYNC.DEFER_BLOCKING 0x0 ;  /* 0x0000000000007b1d */ /* 0x000fe20000010000 */
[----:B------:R-:W-:Y:S01]  /*04c0*/  ISETP.GT.U32.AND P0, PT, R0, 0xff, PT ;  /* 0x000000ff0000780c */ /* 0x000fe20003f04070 */
[----:B0-----:R-:W-:-:S04]  /*04d0*/  IMAD.MOV.U32 R5, RZ, RZ, R0 ;  /* 0x000000ffff057224 */ /* 0x001fc800078e0000 */
[----:B------:R-:W-:Y:S01]  /*04e0*/  UMOV UR4, 0x400 ;  /* 0x0000040000047882 */ /* 0x000fe20000000000 */
[----:B------:R-:W-:Y:S01]  /*04f0*/  BSSY.RECONVERGENT B0, `(.L_x_5) ;  /* 0x0000029000007945 */ /* 0x000fe20003800200 */
[----:B-1----:R-:W-:-:S09]  /*0500*/  ULEA UR8, UR5, UR4, 0x18 ;  /* 0x0000000405087291 */ /* 0x002fd2000f8ec0ff */
[----:B------:R-:W0:Y:S04]  /*0510*/  LDS.64 R6, [UR8+0x908] ;  /* 0x00090808ff067984 */ /* 0x000e280008000a00 */
[----:B------:R-:W1:Y:S04]  /*0520*/  LDS.64 R10, [UR8+0x900] ;  /* 0x00090008ff0a7984 */ /* 0x000e680008000a00 */
[----:B------:R-:W2:Y:S04]  /*0530*/  LDS.64 R8, [UR8+0x910] ;  /* 0x00091008ff087984 */ /* 0x000ea80008000a00 */
[----:B------:R3:W-:Y:S01]  /*0540*/  @!P0 STS [R3], RZ ;  /* 0x000000ff03008388 */ /* 0x0007e20000000800 */
[----:B0-----:R-:W-:-:S02]  /*0550*/  R2UR UR4, R6 ;  /* 0x00000000060472ca */ /* 0x001fc400000e0000 */
[----:B------:R-:W-:Y:S02]  /*0560*/  R2UR UR5, R7 ;  /* 0x00000000070572ca */ /* 0x000fe400000e0000 */
[----:B-1----:R-:W-:Y:S02]  /*0570*/  R2UR UR7, R10 ;  /* 0x000000000a0772ca */ /* 0x002fe400000e0000 */
[----:B------:R-:W-:Y:S02]  /*0580*/  LOP3.LUT R7, R2, 0x3, RZ, 0xc0, !PT ;  /* 0x0000000302077812 */ /* 0x000fe400078ec0ff */
[----:B--2---:R-:W-:Y:S02]  /*0590*/  R2UR UR10, R8 ;  /* 0x00000000080a72ca */ /* 0x004fe400000e0000 */
[----:B------:R-:W-:-:S07]  /*05a0*/  R2UR UR11, R9 ;  /* 0x00000000090b72ca */ /* 0x000fce00000e0000 */
[----:B------:R-:W-:Y:S02]  /*05b0*/  UIMAD.WIDE UR4, UR7, 0x405, UR4 ;  /* 0x00000405070478a5 */ /* 0x000fe4000f8e0204 */
[----:B------:R-:W-:Y:S01]  /*05c0*/  USHF.R.S32.HI UR7, URZ, 0x1f, UR14 ;  /* 0x0000001fff077899 */ /* 0x000fe2000801140e */
[----:B------:R-:W-:Y:S03]  /*05d0*/  BAR.SYNC.DEFER_BLOCKING 0x0 ;  /* 0x0000000000007b1d */ /* 0x000fe60000010000 */
[----:B------:R-:W-:-:S05]  /*05e0*/  IADD3 R12, P0, PT, R0, UR4, RZ ;  /* 0x00000004000c7c10 */ /* 0x000fca000ff1e0ff */
[----:B------:R-:W-:Y:S01]  /*05f0*/  IMAD.X R13, RZ, RZ, UR5, P0 ;  /* 0x00000005ff0d7e24 */ /* 0x000fe200080e06ff */
[----:B------:R-:W-:-:S04]  /*0600*/  IADD3 R14, P0, PT, R12, UR14, RZ ;  /* 0x0000000e0c0e7c10 */ /* 0x000fc8000ff1e0ff */
[----:B------:R-:W-:Y:S02]  /*0610*/  IADD3.X R15, PT, PT, R13, UR7, RZ, P0, !PT ;  /* 0x000000070d0f7c10 */ /* 0x000fe400087fe4ff */
[----:B------:R-:W-:Y:S02]  /*0620*/  ISETP.NE.AND P0, PT, R7, 0x3, PT ;  /* 0x000000030700780c */ /* 0x000fe40003f05270 */
[----:B------:R-:W-:-:S04]  /*0630*/  IADD3 R16, P1, PT, R14, UR14, RZ ;  /* 0x0000000e0e107c10 */ /* 0x000fc8000ff3e0ff */
[----:B------:R-:W-:-:S07]  /*0640*/  IADD3.X R17, PT, PT, R15, UR7, RZ, P1, !PT ;  /* 0x000000070f117c10 */ /* 0x000fce0008ffe4ff */
[----:B---3--:R-:W-:Y:S05]  /*0650*/  @!P0 BRA `(.L_x_6) ;  /* 0x0000000000488947 */ /* 0x008fea0003800000 */
[----:B------:R-:W2:Y:S01]  /*0660*/  LD.E.U8 R5, desc[UR12][R12.64+0x5] ;  /* 0x0000050c0c057980 */ /* 0x000ea2000c101100 */
[----:B------:R-:W-:Y:S01]  /*0670*/  ISETP.NE.AND P0, PT, R7, RZ, PT ;  /* 0x000000ff0700720c */ /* 0x000fe20003f05270 */
[----:B------:R-:W-:Y:S01]  /*0680*/  VIADD R8, R0, UR14 ;  /* 0x0000000e00087c36 */ /* 0x000fe20008000000 */
[----:B--2---:R-:W-:-:S03]  /*0690*/  LEA R6, R5, UR8, 0x2 ;  /* 0x0000000805067c11 */ /* 0x004fc6000f8e10ff */
[----:B------:R-:W-:Y:S02]  /*06a0*/  IMAD.MOV.U32 R5, RZ, RZ, R8 ;  /* 0x000000ffff057224 */ /* 0x000fe400078e0008 */
[----:B------:R0:W-:Y:S06]  /*06b0*/  ATOMS.POPC.INC.32 RZ, [R6+URZ] ;  /* 0x0000000006ff7f8c */ /* 0x0001ec000d8000ff */
[----:B------:R-:W-:Y:S05]  /*06c0*/  @!P0 BRA `(.L_x_6) ;  /* 0x00000000002c8947 */ /* 0x000fea0003800000 */
[----:B------:R-:W0:Y:S01]  /*06d0*/  LD.E.U8 R5, desc[UR12][R14.64+0x5] ;  /* 0x0000050c0e057980 */ /* 0x000e22000c101100 */
[----:B------:R-:W-:Y:S01]  /*06e0*/  ISETP.NE.AND P0, PT, R7, 0x1, PT ;  /* 0x000000010700780c */ /* 0x000fe20003f05270 */
[----:B------:R-:W-:Y:S01]  /*06f0*/  VIADD R8, R8, UR14 ;  /* 0x0000000e08087c36 */ /* 0x000fe20008000000 */
[----:B0-----:R-:W-:-:S03]  /*0700*/  LEA R6, R5, UR8, 0x2 ;  /* 0x0000000805067c11 */ /* 0x001fc6000f8e10ff */
[----:B------:R-:W-:Y:S02]  /*0710*/  IMAD.MOV.U32 R5, RZ, RZ, R8 ;  /* 0x000000ffff057224 */ /* 0x000fe400078e0008 */
[----:B------:R1:W-:Y:S06]  /*0720*/  ATOMS.POPC.INC.32 RZ, [R6+URZ] ;  /* 0x0000000006ff7f8c */ /* 0x0003ec000d8000ff */
[----:B------:R-:W-:Y:S05]  /*0730*/  @!P0 BRA `(.L_x_6) ;  /* 0x0000000000108947 */ /* 0x000fea0003800000 */
[----:B------:R-:W1:Y:S02]  /*0740*/  LD.E.U8 R5, desc[UR12][R16.64+0x5] ;  /* 0x0000050c10057980 */ /* 0x000e64000c101100 */
[----:B-1----:R-:W-:Y:S01]  /*0750*/  LEA R6, R5, UR8, 0x2 ;  /* 0x0000000805067c11 */ /* 0x002fe2000f8e10ff */
[----:B------:R-:W-:-:S04]  /*0760*/  VIADD R5, R8, UR14 ;  /* 0x0000000e08057c36 */ /* 0x000fc80008000000 */
[----:B------:R2:W-:Y:S03]  /*0770*/  ATOMS.POPC.INC.32 RZ, [R6+URZ] ;  /* 0x0000000006ff7f8c */ /* 0x0005e6000d8000ff */
.L_x_6:
[----:B------:R-:W-:Y:S05]  /*0780*/  BSYNC.RECONVERGENT B0 ;  /* 0x0000000000007941 */ /* 0x000fea0003800200 */
.L_x_5:
[----:B------:R-:W-:Y:S01]  /*0790*/  ISETP.GE.U32.AND P2, PT, R2, 0x3, PT ;  /* 0x000000030200780c */ /* 0x000fe20003f46070 */
[----:B012---:R-:W-:Y:S01]  /*07a0*/  IMAD.U32 R6, RZ, RZ, UR14 ;  /* 0x0000000eff067e24 */ /* 0x007fe2000f8e00ff */
[----:B------:R-:W-:-:S04]  /*07b0*/  ISETP.GT.U32.AND P1, PT, R0, 0xff, PT ;  /* 0x000000ff0000780c */ /* 0x000fc80003f24070 */
[----:B------:R-:W-:-:S07]  /*07c0*/  ISETP.GE.U32.AND P0, PT, R6, 0x2, PT ;  /* 0x000000020600780c */ /* 0x000fce0003f06070 */
[----:B------:R-:W-:Y:S06]  /*07d0*/  @!P2 BRA `(.L_x_7) ;  /* 0x0000000000aca947 */ /* 0x000fec0003800000 */
[----:B------:R-:W-:Y:S01]  /*07e0*/  UIADD3 UR7, UP0, UPT, UR4, 0x5, URZ ;  /* 0x0000000504077890 */ /* 0x000fe2000ff1e0ff */
[----:B------:R-:W-:Y:S02]  /*07f0*/  IMAD.U32 R10, RZ, RZ, UR14 ;  /* 0x0000000eff0a7e24 */ /* 0x000fe4000f8e00ff */
[----:B------:R-:W-:Y:S01]  /*0800*/  IMAD.U32 R8, RZ, RZ, UR14 ;  /* 0x0000000eff087e24 */ /* 0x000fe2000f8e00ff */
[----:B------:R-:W-:Y:S01]  /*0810*/  UIADD3.X UR15, UPT, UPT, URZ, UR5, URZ, UP0, !UPT ;  /* 0x00000005ff0f7290 */ /* 0x000fe200087fe4ff */
[--C-:B------:R-:W-:Y:S02]  /*0820*/  IMAD R9, R10, 0x3, R5.reuse ;  /* 0x000000030a097824 */ /* 0x100fe400078e0205 */
[----:B------:R-:W-:Y:S02]  /*0830*/  VIADD R6, R5, UR14 ;  /* 0x0000000e05067c36 */ /* 0x000fe40008000000 */
[--C-:B------:R-:W-:Y:S02]  /*0840*/  IMAD.MOV.U32 R7, RZ, RZ, R5.reuse ;  /* 0x000000ffff077224 */ /* 0x100fe400078e0005 */
[----:B------:R-:W-:-:S02]  /*0850*/  IMAD R8, R8, 0x2, R5 ;  /* 0x0000000208087824 */ /* 0x000fc400078e0205 */
[----:B------:R-:W-:Y:S02]  /*0860*/  IMAD.U32 R10, RZ, RZ, UR7 ;  /* 0x00000007ff0a7e24 */ /* 0x000fe4000f8e00ff */
[----:B------:R-:W-:-:S07]  /*0870*/  IMAD.U32 R27, RZ, RZ, UR15 ;  /* 0x0000000fff1b7e24 */ /* 0x000fce000f8e00ff */
.L_x_8:
[----:B------:R-:W-:-:S05]  /*0880*/  IADD3 R18, P2, PT, R5, R10, RZ ;  /* 0x0000000a05127210 */ /* 0x000fca0007f5e0ff */
[----:B------:R-:W-:-:S05]  /*0890*/  IMAD.X R19, RZ, RZ, R27, P2 ;  /* 0x000000ffff137224 */ /* 0x000fca00010e061b */
[----:B------:R-:W2:Y:S01]  /*08a0*/  LD.E.U8 R18, desc[UR12][R18.64] ;  /* 0x0000000c12127980 */ /* 0x000ea2000c101100 */
[----:B------:R-:W-:Y:S01]  /*08b0*/  IADD3 R20, P2, PT, R6, R10, RZ ;  /* 0x0000000a06147210 */ /* 0x000fe20007f5e0ff */
[----:B------:R-:W-:Y:S05]  /*08c0*/  YIELD ;  /* 0x0000000000007946 */ /* 0x000fea0003800000 */
[----:B------:R-:W-:Y:S01]  /*08d0*/  IMAD.X R21, RZ, RZ, R27, P2 ;  /* 0x000000ffff157224 */ /* 0x000fe200010e061b */
[----:B-12---:R-:W-:-:S05]  /*08e0*/  LEA R26, R18, UR8, 0x2 ;  /* 0x00000008121a7c11 */ /* 0x006fca000f8e10ff */
[----:B------:R0:W-:Y:S04]  /*08f0*/  ATOMS.POPC.INC.32 RZ, [R26+URZ] ;  /* 0x000000001aff7f8c */ /* 0x0001e8000d8000ff */
[----:B------:R-:W2:Y:S01]  /*0900*/  LD.E.U8 R20, desc[UR12][R20.64] ;  /* 0x0000000c14147980 */ /* 0x000ea2000c101100 */
[----:B------:R-:W-:-:S05]  /*0910*/  IADD3 R22, P2, PT, R8, R10, RZ ;  /* 0x0000000a08167210 */ /* 0x000fca0007f5e0ff */
[----:B------:R-:W-:Y:S01]  /*0920*/  IMAD.X R23, RZ, RZ, R27, P2 ;  /* 0x000000ffff177224 */ /* 0x000fe200010e061b */
[----:B--2---:R-:W-:-:S05]  /*0930*/  LEA R28, R20, UR8, 0x2 ;  /* 0x00000008141c7c11 */ /* 0x004fca000f8e10ff */
[----:B------:R1:W-:Y:S04]  /*0940*/  ATOMS.POPC.INC.32 RZ, [R28+URZ] ;  /* 0x000000001cff7f8c */ /* 0x0003e8000d8000ff */
[----:B------:R-:W2:Y:S01]  /*0950*/  LD.E.U8 R22, desc[UR12][R22.64] ;  /* 0x0000000c16167980 */ /* 0x000ea2000c101100 */
[----:B------:R-:W-:-:S05]  /*0960*/  IADD3 R18, P2, PT, R9, R10, RZ ;  /* 0x0000000a09127210 */ /* 0x000fca0007f5e0ff */
[----:B------:R-:W-:Y:S02]  /*0970*/  IMAD.X R19, RZ, RZ, R27, P2 ;  /* 0x000000ffff137224 */ /* 0x000fe400010e061b */
[----:B------:R-:W-:Y:S01]  /*0980*/  IMAD.U32 R20, RZ, RZ, UR14 ;  /* 0x0000000eff147e24 */ /* 0x000fe2000f8e00ff */
[----:B--2---:R-:W-:-:S05]  /*0990*/  LEA R29, R22, UR8, 0x2 ;  /* 0x00000008161d7c11 */ /* 0x004fca000f8e10ff */
[----:B------:R1:W-:Y:S04]  /*09a0*/  ATOMS.POPC.INC.32 RZ, [R29+URZ] ;  /* 0x000000001dff7f8c */ /* 0x0003e8000d8000ff */
[----:B------:R2:W0:Y:S01]  /*09b0*/  LD.E.U8 R18, desc[UR12][R18.64] ;  /* 0x0000000c12127980 */ /* 0x000422000c101100 */
[----:B------:R-:W-:Y:S01]  /*09c0*/  IMAD.U32 R21, RZ, RZ, UR14 ;  /* 0x0000000eff157e24 */ /* 0x000fe2000f8e00ff */
[----:B------:R-:W-:Y:S01]  /*09d0*/  IADD3 R7, PT, PT, R20, UR14, R7 ;  /* 0x0000000e14077c10 */ /* 0x000fe2000fffe007 */
[----:B------:R-:W-:-:S03]  /*09e0*/  IMAD.U32 R23, RZ, RZ, UR14 ;  /* 0x0000000eff177e24 */ /* 0x000fc6000f8e00ff */
[----:B------:R-:W-:-:S04]  /*09f0*/  IADD3 R7, PT, PT, R21, UR14, R7 ;  /* 0x0000000e15077c10 */ /* 0x000fc8000fffe007 */
[----:B------:R-:W-:Y:S01]  /*0a00*/  ISETP.GE.U32.AND P2, PT, R7, 0x400, PT ;  /* 0x000004000700780c */ /* 0x000fe20003f46070 */
[----:B--2---:R-:W-:Y:S01]  /*0a10*/  IMAD.MOV.U32 R19, RZ, RZ, R27 ;  /* 0x000000ffff137224 */ /* 0x004fe200078e001b */
[----:B0-----:R-:W-:Y:S01]  /*0a20*/  LEA R26, R18, UR8, 0x2 ;  /* 0x00000008121a7c11 */ /* 0x001fe2000f8e10ff */
[----:B------:R-:W-:-:S04]  /*0a30*/  IMAD.MOV.U32 R18, RZ, RZ, R10 ;  /* 0x000000ffff127224 */ /* 0x000fc800078e000a */
[----:B------:R-:W-:Y:S01]  /*0a40*/  IMAD.WIDE.U32 R20, R23, 0x4, R18 ;  /* 0x0000000417147825 */ /* 0x000fe200078e0012 */
[----:B------:R1:W-:Y:S03]  /*0a50*/  ATOMS.POPC.INC.32 RZ, [R26+URZ] ;  /* 0x000000001aff7f8c */ /* 0x0003e6000d8000ff */
[----:B------:R-:W-:Y:S02]  /*0a60*/  IMAD.MOV.U32 R10, RZ, RZ, R20 ;  /* 0x000000ffff0a7224 */ /* 0x000fe400078e0014 */
[----:B------:R-:W-:Y:S01]  /*0a70*/  IMAD.MOV.U32 R27, RZ, RZ, R21 ;  /* 0x000000ffff1b7224 */ /* 0x000fe200078e0015 */
[----:B------:R-:W-:Y:S06]  /*0a80*/  @!P2 BRA `(.L_x_8) ;  /* 0xfffffffc007ca947 */ /* 0x000fec000383ffff */
.L_x_7:
[----:B------:R-:W-:Y:S05]  /*0a90*/  WARPSYNC.ALL ;  /* 0x0000000000007948 */ /* 0x000fea0003800000 */
[----:B------:R-:W-:Y:S06]  /*0aa0*/  BAR.SYNC.DEFER_BLOCKING 0x0 ;  /* 0x0000000000007b1d */ /* 0x000fec0000010000 */
[----:B------:R-:W-:Y:S05]  /*0ab0*/  @!P0 BRA `(.L_x_9) ;  /* 0x0000000000448947 */ /* 0x000fea0003800000 */
[----:B------:R-:W-:-:S05]  /*0ac0*/  UMOV UR7, 0x1 ;  /* 0x0000000100077882 */ /* 0x000fca0000000000 */
.L_x_10:
[----:B------:R-:W-:-:S04]  /*0ad0*/  ISETP.GE.U32.AND P0, PT, R0, UR7, PT ;  /* 0x0000000700007c0c */ /* 0x000fc8000bf06070 */
[----:B------:R-:W-:-:S13]  /*0ae0*/  ISETP.LT.U32.AND P0, PT, R0, 0x100, P0 ;  /* 0x000001000000780c */ /* 0x000fda0000701070 */
[----:B0-----:R-:W0:Y:S01]  /*0af0*/  @P0 S2R R7, SR_CgaCtaId ;  /* 0x0000000000070919 */ /* 0x001e220000008800 */
[----:B------:R-:W-:Y:S01]  /*0b00*/  @P0 MOV R6, 0x400 ;  /* 0x0000040000060802 */ /* 0x000fe20000000f00 */
[----:B------:R-:W-:Y:S01]  /*0b10*/  @P0 VIADD R5, R0, -UR7 ;  /* 0x8000000700050c36 */ /* 0x000fe20008000000 */
[----:B------:R-:W-:-:S04]  /*0b20*/  USHF.L.U32 UR7, UR7, 0x1, URZ ;  /* 0x0000000107077899 */ /* 0x000fc800080006ff */
[----:B------:R-:W-:Y:S01]  /*0b30*/  UISETP.GE.U32.AND UP0, UPT, UR7, UR9, UPT ;  /* 0x000000090700728c */ /* 0x000fe2000bf06070 */
[----:B0-----:R-:W-:-:S05]  /*0b40*/  @P0 LEA R6, R7, R6, 0x18 ;  /* 0x0000000607060211 */ /* 0x001fca00078ec0ff */
[----:B------:R-:W-:-:S05]  /*0b50*/  @P0 IMAD R5, R5, 0x4, R6 ;  /* 0x0000000405050824 */ /* 0x000fca00078e0206 */
[----:B------:R-:W-:Y:S01]  /*0b60*/  @P0 LDS R24, [R5] ;  /* 0x0000000005180984 */ /* 0x000fe20000000800 */
[----:B------:R-:W-:Y:S06]  /*0b70*/  BAR.SYNC.DEFER_BLOCKING 0x0 ;  /* 0x0000000000007b1d */ /* 0x000fec0000010000 */
[----:B------:R-:W0:Y:S02]  /*0b80*/  @P0 LDS R7, [R3] ;  /* 0x0000000003070984 */ /* 0x000e240000000800 */
[----:B0-----:R-:W-:-:S05]  /*0b90*/  @P0 IMAD.IADD R6, R24, 0x1, R7 ;  /* 0x0000000118060824 */ /* 0x001fca00078e0207 */
[----:B------:R0:W-:Y:S01]  /*0ba0*/  @P0 STS [R3], R6 ;  /* 0x0000000603000388 */ /* 0x0001e20000000800 */
[----:B------:R-:W-:Y:S06]  /*0bb0*/  BAR.SYNC.DEFER_BLOCKING 0x0 ;  /* 0x0000000000007b1d */ /* 0x000fec0000010000 */
[----:B------:R-:W-:Y:S05]  /*0bc0*/  BRA.U !UP0, `(.L_x_10) ;  /* 0xfffffffd08c07547 */ /* 0x000fea000b83ffff */
.L_x_9:
[----:B------:R-:W2:Y:S01]  /*0bd0*/  @!P1 LDS R7, [R3] ;  /* 0x0000000003079984 */ /* 0x000ea20000000800 */
[C---:B------:R-:W-:Y:S01]  /*0be0*/  VIADD R5, R0.reuse, 0xffffffff ;  /* 0xffffffff00057836 */ /* 0x040fe20000000000 */
[----:B------:R-:W-:Y:S01]  /*0bf0*/  BSSY.RECONVERGENT B0, `(.L_x_11) ;  /* 0x0000011000007945 */ /* 0x000fe20003800200 */
[----:B0-----:R-:W-:-:S03]  /*0c00*/  VIADD R6, R0, 0xfffffffe ;  /* 0xfffffffe00067836 */ /* 0x001fc60000000000 */
[----:B------:R-:W-:Y:S01]  /*0c10*/  ISETP.GT.U32.AND P0, PT, R5, 0xfe, PT ;  /* 0x000000fe0500780c */ /* 0x000fe20003f04070 */
[----:B------:R-:W-:Y:S01]  /*0c20*/  VIADD R5, R0, 0xffffff00 ;  /* 0xffffff0000057836 */ /* 0x000fe20000000000 */
[----:B------:R-:W-:Y:S01]  /*0c30*/  ISETP.GT.U32.AND P2, PT, R6, 0xfd, PT ;  /* 0x000000fd0600780c */ /* 0x000fe20003f44070 */
[----:B--2---:R-:W-:Y:S01]  /*0c40*/  @!P1 STS [R4], R7 ;  /* 0x0000000704009388 */ /* 0x004fe20000000800 */
[----:B------:R-:W-:Y:S09]  /*0c50*/  BAR.SYNC.DEFER_BLOCKING 0x0 ;  /* 0x0000000000007b1d */ /* 0x000ff20000010000 */
[----:B------:R-:W0:Y:S01]  /*0c60*/  @!P0 LDS R25, [R4+-0x4] ;  /* 0xfffffc0004198984 */ /* 0x000e220000000800 */
[----:B------:R-:W-:Y:S01]  /*0c70*/  BAR.SYNC.DEFER_BLOCKING 0x0 ;  /* 0x0000000000007b1d */ /* 0x000fe20000010000 */
[----:B0-----:R-:W-:-:S04]  /*0c80*/  ISETP.NE.AND P0, PT, R25, RZ, PT ;  /* 0x000000ff1900720c */ /* 0x001fc80003f05270 */
[----:B------:R-:W-:-:S13]  /*0c90*/  ISETP.LT.U32.OR P0, PT, R5, -0xff, !P0 ;  /* 0xffffff010500780c */ /* 0x000fda0004701470 */
[----:B------:R-:W-:Y:S05]  /*0ca0*/  @P0 BRA `(.L_x_12) ;  /* 0x0000000000140947 */ /* 0x000fea0003800000 */
[----:B------:R-:W0:Y:S02]  /*0cb0*/  LDS R6, [R4] ;  /* 0x0000000004067984 */ /* 0x000e240000000800 */
[----:B0-----:R-:W-:-:S13]  /*0cc0*/  ISETP.NE.AND P0, PT, R6, RZ, PT ;  /* 0x000000ff0600720c */ /* 0x001fda0003f05270 */
[----:B------:R-:W-:Y:S01]  /*0cd0*/  @P0 VIMNMX R7, PT, PT, R25, R6, PT ;  /* 0x0000000619070248 */ /* 0x000fe20003fe0100 */
[----:B------:R0:W-:Y:S04]  /*0ce0*/  @!P0 STS [R4], R25 ;  /* 0x0000001904008388 */ /* 0x0001e80000000800 */
[----:B------:R0:W-:Y:S02]  /*0cf0*/  @P0 STS [R4], R7 ;  /* 0x0000000704000388 */ /* 0x0001e40000000800 */
.L_x_12:
[----:B------:R-:W-:Y:S05]  /*0d00*/  BSYNC.RECONVERGENT B0 ;  /* 0x0000000000007941 */ /* 0x000fea0003800200 */
.L_x_11:
[----:B------:R-:W-:Y:S01]  /*0d10*/  BAR.SYNC.DEFER_BLOCKING 0x0 ;  /* 0x0000000000007b1d */ /* 0x000fe20000010000 */
[----:B------:R-:W-:-:S05]  /*0d20*/  VIADD R6, R0, 0xfffffffc ;  /* 0xfffffffc00067836 */ /* 0x000fca0000000000 */
[----:B------:R-:W-:Y:S01]  /*0d30*/  BSSY.RECONVERGENT B0, `(.L_x_13) ;  /* 0x000000c000007945 */ /* 0x000fe20003800200 */
[----:B0-----:R-:W0:Y:S01]  /*0d40*/  @!P2 LDS R25, [R4+-0x8] ;  /* 0xfffff8000419a984 */ /* 0x001e220000000800 */
[----:B------:R-:W-:Y:S01]  /*0d50*/  BAR.SYNC.DEFER_BLOCKING 0x0 ;  /* 0x0000000000007b1d */ /* 0x000fe20000010000 */
[----:B------:R-:W-:Y:S02]  /*0d60*/  ISETP.GT.U32.AND P2, PT, R6, 0xfb, PT ;  /* 0x000000fb0600780c */ /* 0x000fe40003f44070 */
[----:B0-----:R-:W-:-:S04]  /*0d70*/  ISETP.NE.AND P0, PT, R25, RZ, PT ;  /* 0x000000ff1900720c */ /* 0x001fc80003f05270 */
[----:B------:R-:W-:-:S13]  /*0d80*/  ISETP.LT.U32.OR P0, PT, R5, -0xfe, !P0 ;  /* 0xffffff020500780c */ /* 0x000fda0004701470 */
[----:B------:R-:W-:Y:S05]  /*0d90*/  @P0 BRA `(.L_x_14) ;  /* 0x0000000000140947 */ /* 0x000fea0003800000 */
[----:B------:R-:W0:Y:S02]  /*0da0*/  LDS R6, [R4] ;  /* 0x0000000004067984 */ /* 0x000e240000000800 */
[----:B0-----:R-:W-:-:S13]  /*0db0*/  ISETP.NE.AND P0, PT, R6, RZ, PT ;  /* 0x000000ff0600720c */ /* 0x001fda0003f05270 */
[----:B------:R-:W-:-:S05]  /*0dc0*/  @P0 VIMNMX R7, PT, PT, R25, R6, PT ;  /* 0x0000000619070248 */ /* 0x000fca0003fe0100 */
[----:B------:R0:W-:Y:S04]  /*0dd0*/  @P0 STS [R4], R7 ;  /* 0x0000000704000388 */ /* 0x0001e80000000800 */
[----:B------:R0:W-:Y:S02]  /*0de0*/  @!P0 STS [R4], R25 ;  /* 0x0000001904008388 */ /* 0x0001e40000000800 */
.L_x_14:
[----:B------:R-:W-:Y:S05]  /*0df0*/  BSYNC.RECONVERGENT B0 ;  /* 0x0000000000007941 */ /* 0x000fea0003800200 */
.L_x_13:
        /* <DEDUP_REMOVED lines=14> */
.L_x_16:
[----:B------:R-:W-:Y:S05]  /*0ee0*/  BSYNC.RECONVERGENT B0 ;  /* 0x0000000000007941 */ /* 0x000fea0003800200 */
.L_x_15:
        /* <DEDUP_REMOVED lines=14> */
.L_x_18:
[----:B------:R-:W-:Y:S05]  /*0fd0*/  BSYNC.RECONVERGENT B0 ;  /* 0x0000000000007941 */ /* 0x000fea0003800200 */
.L_x_17:
        /* <DEDUP_REMOVED lines=14> */
.L_x_20:
[----:B------:R-:W-:Y:S05]  /*10c0*/  BSYNC.RECONVERGENT B0 ;  /* 0x0000000000007941 */ /* 0x000fea0003800200 */
.L_x_19:
        /* <DEDUP_REMOVED lines=14> */
.L_x_22:
[----:B------:R-:W-:Y:S05]  /*11b0*/  BSYNC.RECONVERGENT B0 ;  /* 0x0000000000007941 */ /* 0x000fea0003800200 */
.L_x_21:
[----:B------:R-:W-:Y:S01]  /*11c0*/  BAR.SYNC.DEFER_BLOCKING 0x0 ;  /* 0x0000000000007b1d */ /* 0x000fe20000010000 */
[----:B0-----:R-:W-:-:S05]  /*11d0*/  LOP3.LUT R7, R0, 0x380, RZ, 0xc0, !PT ;  /* 0x0000038000077812 */ /* 0x001fca00078ec0ff */
[----:B------:R-:W-:Y:S01]  /*11e0*/  BSSY.RECONVERGENT B0, `(.L_x_23) ;  /* 0x000000c000007945 */ /* 0x000fe20003800200 */
[----:B------:R-:W0:Y:S01]  /*11f0*/  @!P2 LDS R25, [R4+-0x100] ;  /* 0xffff00000419a984 */ /* 0x000e220000000800 */
[----:B------:R-:W-:Y:S01]  /*1200*/  BAR.SYNC.DEFER_BLOCKING 0x0 ;  /* 0x0000000000007b1d */ /* 0x000fe20000010000 */
[----:B------:R-:W-:Y:S02]  /*1210*/  ISETP.NE.AND P2, PT, R7, 0x80, PT ;  /* 0x000000800700780c */ /* 0x000fe40003f45270 */
        /* <DEDUP_REMOVED lines=8> */
.L_x_24:
[----:B------:R-:W-:Y:S05]  /*12a0*/  BSYNC.RECONVERGENT B0 ;  /* 0x0000000000007941 */ /* 0x000fea0003800200 */
.L_x_23:
[----:B------:R-:W-:Y:S06]  /*12b0*/  BAR.SYNC.DEFER_BLOCKING 0x0 ;  /* 0x0000000000007b1d */ /* 0x000fec0000010000 */
[----:B------:R-:W-:Y:S01]  /*12c0*/  BSSY.RECONVERGENT B0, `(.L_x_25) ;  /* 0x000000b000007945 */ /* 0x000fe20003800200 */
[----:B0-----:R-:W0:Y:S01]  /*12d0*/  @!P2 LDS R25, [R4+-0x200] ;  /* 0xfffe00000419a984 */ /* 0x001e220000000800 */
[----:B------:R-:W-:Y:S01]  /*12e0*/  BAR.SYNC.DEFER_BLOCKING 0x0 ;  /* 0x0000000000007b1d */ /* 0x000fe20000010000 */
[----:B0-----:R-:W-:-:S04]  /*12f0*/  ISETP.NE.AND P0, PT, R25, RZ, PT ;  /* 0x000000ff1900720c */ /* 0x001fc80003f05270 */
[----:B------:R-:W-:-:S13]  /*1300*/  ISETP.NE.OR P0, PT, R7, 0x80, !P0 ;  /* 0x000000800700780c */ /* 0x000fda0004705670 */
[----:B------:R-:W-:Y:S05]  /*1310*/  @P0 BRA `(.L_x_26) ;  /* 0x0000000000140947 */ /* 0x000fea0003800000 */
[----:B------:R-:W0:Y:S02]  /*1320*/  LDS R6, [R4] ;  /* 0x0000000004067984 */ /* 0x000e240000000800 */
[----:B0-----:R-:W-:-:S13]  /*1330*/  ISETP.NE.AND P0, PT, R6, RZ, PT ;  /* 0x000000ff0600720c */ /* 0x001fda0003f05270 */
[----:B------:R-:W-:-:S05]  /*1340*/  @P0 VIMNMX R5, PT, PT, R25, R6, PT ;  /* 0x0000000619050248 */ /* 0x000fca0003fe0100 */
[----:B------:R0:W-:Y:S04]  /*1350*/  @P0 STS [R4], R5 ;  /* 0x0000000504000388 */ /* 0x0001e80000000800 */
[----:B------:R0:W-:Y:S02]  /*1360*/  @!P0 STS [R4], R25 ;  /* 0x0000001904008388 */ /* 0x0001e40000000800 */
.L_x_26:
[----:B------:R-:W-:Y:S05]  /*1370*/  BSYNC.RECONVERGENT B0 ;  /* 0x0000000000007941 */ /* 0x000fea0003800200 */
.L_x_25:
[----:B------:R-:W-:Y:S06]  /*1380*/  BAR.SYNC.DEFER_BLOCKING 0x0 ;  /* 0x0000000000007b1d */ /* 0x000fec0000010000 */
[----:B------:R-:W-:Y:S04]  /*1390*/  BSSY.RECONVERGENT B0, `(.L_x_27) ;  /* 0x000001b000007945 */ /* 0x000fe80003800200 */
[----:B------:R-:W-:Y:S05]  /*13a0*/  @P1 BRA `(.L_x_28) ;  /* 0x0000000000641947 */ /* 0x000fea0003800000 */
[----:B------:R-:W2:Y:S01]  /*13b0*/  S2UR UR8, SR_CgaCtaId ;  /* 0x00000000000879c3 */ /* 0x000ea20000008800 */
[----:B------:R-:W-:Y:S01]  /*13c0*/  UMOV UR7, 0x400 ;  /* 0x0000040000077882 */ /* 0x000fe20000000000 */
[----:B------:R-:W-:Y:S01]  /*13d0*/  LDS R8, [R3] ;  /* 0x0000000003087984 */ /* 0x000fe20000000800 */
[----:B------:R-:W-:Y:S01]  /*13e0*/  BSSY.RECONVERGENT B1, `(.L_x_29) ;  /* 0x0000012000017945 */ /* 0x000fe20003800200 */
[----:B--2---:R-:W-:-:S09]  /*13f0*/  ULEA UR7, UR8, UR7, 0x18 ;  /* 0x0000000708077291 */ /* 0x004fd2000f8ec0ff */
[----:B0-----:R-:W0:Y:S02]  /*1400*/  LDS R5, [UR7+0x7fc] ;  /* 0x0007fc07ff057984 */ /* 0x001e240008000800 */
[----:B0-----:R-:W-:Y:S01]  /*1410*/  IADD3 R6, PT, PT, -R5, 0x400, RZ ;  /* 0x0000040005067810 */ /* 0x001fe20007ffe1ff */
[----:B------:R-:W-:-:S03]  /*1420*/  IMAD.IADD R5, R8, 0x1, -R5 ;  /* 0x0000000108057824 */ /* 0x000fc600078e0a05 */
[----:B------:R-:W-:Y:S02]  /*1430*/  I2FP.F32.S32 R6, R6 ;  /* 0x0000000600067245 */ /* 0x000fe40000201400 */
[----:B------:R-:W-:Y:S02]  /*1440*/  I2FP.F32.S32 R5, R5 ;  /* 0x0000000500057245 */ /* 0x000fe40000201400 */
[----:B------:R-:W0:Y:S08]  /*1450*/  MUFU.RCP R7, R6 ;  /* 0x0000000600077308 */ /* 0x000e300000001000 */
[----:B------:R-:W2:Y:S01]  /*1460*/  FCHK P0, R5, R6 ;  /* 0x0000000605007302 */ /* 0x000ea20000000000 */
[----:B0-----:R-:W-:-:S04]  /*1470*/  FFMA R8, -R6, R7, 1 ;  /* 0x3f80000006087423 */ /* 0x001fc80000000107 */
[----:B------:R-:W-:-:S04]  /*1480*/  FFMA R8, R7, R8, R7 ;  /* 0x0000000807087223 */ /* 0x000fc80000000007 */
[----:B------:R-:W-:-:S04]  /*1490*/  FFMA R7, R5, R8, RZ ;  /* 0x0000000805077223 */ /* 0x000fc800000000ff */
[----:B------:R-:W-:-:S04]  /*14a0*/  FFMA R9, -R6, R7, R5 ;  /* 0x0000000706097223 */ /* 0x000fc80000000105 */
[----:B------:R-:W-:Y:S01]  /*14b0*/  FFMA R7, R8, R9, R7 ;  /* 0x0000000908077223 */ /* 0x000fe20000000007 */
[----:B--2---:R-:W-:Y:S06]  /*14c0*/  @!P0 BRA `(.L_x_30) ;  /* 0x00000000000c8947 */ /* 0x004fec0003800000 */
[----:B------:R-:W-:-:S07]  /*14d0*/  MOV R8, 0x14f0 ;  /* 0x000014f000087802 */ /* 0x000fce0000000f00 */
[----:B-1----:R-:W-:Y:S05]  /*14e0*/  CALL.REL.NOINC `($__internal_0_$__cuda_sm3x_div_rn_noftz_f32_slowpath) ;  /* 0x0000000800a87944 */ /* 0x002fea0003c00000 */
[----:B------:R-:W-:-:S07]  /*14f0*/  IMAD.MOV.U32 R7, RZ, RZ, R5 ;  /* 0x000000ffff077224 */ /* 0x000fce00078e0005 */
.L_x_30:
[----:B------:R-:W-:Y:S05]  /*1500*/  BSYNC.RECONVERGENT B1 ;  /* 0x0000000000017941 */ /* 0x000fea0003800200 */
.L_x_29:
[----:B------:R-:W-:-:S06]  /*1510*/  FMUL R7, R7, 255 ;  /* 0x437f000007077820 */ /* 0x000fcc0000400000 */
[----:B------:R-:W0:Y:S02]  /*1520*/  F2I.TRUNC.NTZ R7, R7 ;  /* 0x0000000700077305 */ /* 0x000e24000020f100 */
[----:B0-----:R2:W-:Y:S02]  /*1530*/  STS.U8 [R0+UR6], R7 ;  /* 0x0000000700007988 */ /* 0x0015e40008000006 */
.L_x_28:
[----:B------:R-:W-:Y:S05]  /*1540*/  BSYNC.RECONVERGENT B0 ;  /* 0x0000000000007941 */ /* 0x000fea0003800200 */
.L_x_27:
[----:B------:R-:W-:Y:S01]  /*1550*/  LOP3.LUT R8, R2, 0x3, RZ, 0xc0, !PT ;  /* 0x0000000302087812 */ /* 0x000fe200078ec0ff */
[----:B------:R-:W-:Y:S01]  /*1560*/  BAR.SYNC.DEFER_BLOCKING 0x0 ;  /* 0x0000000000007b1d */ /* 0x000fe20000010000 */
[----:B------:R-:W-:Y:S02]  /*1570*/  IMAD.MOV.U32 R10, RZ, RZ, R0 ;  /* 0x000000ffff0a7224 */ /* 0x000fe400078e0000 */
[----:B------:R-:W-:-:S03]  /*1580*/  ISETP.NE.AND P0, PT, R8, 0x3, PT ;  /* 0x000000030800780c */ /* 0x000fc60003f05270 */
[----:B------:R-:W-:Y:S10]  /*1590*/  BSSY.RECONVERGENT B0, `(.L_x_31) ;  /* 0x0000028000007945 */ /* 0x000ff40003800200 */
[----:B------:R-:W-:Y:S05]  /*15a0*/  @!P0 BRA `(.L_x_32) ;  /* 0x0000000000988947 */ /* 0x000fea0003800000 */
[----:B------:R-:W3:Y:S01]  /*15b0*/  LD.E.U8 R12, desc[UR12][R12.64+0x5] ;  /* 0x0000050c0c0c7980 */ /* 0x000ee2000c101100 */
[----:B0-----:R-:W-:Y:S01]  /*15c0*/  MOV R5, 0x400 ;  /* 0x0000040000057802 */ /* 0x001fe20000000f00 */
[----:B--2---:R-:W-:Y:S01]  /*15d0*/  IMAD.MOV.U32 R7, RZ, RZ, RZ ;  /* 0x000000ffff077224 */ /* 0x004fe200078e00ff */
[----:B------:R-:W0:Y:S01]  /*15e0*/  S2R R6, SR_CgaCtaId ;  /* 0x0000000000067919 */ /* 0x000e220000008800 */
[----:B------:R-:W-:Y:S02]  /*15f0*/  VIADD R10, R0, UR14 ;  /* 0x0000000e000a7c36 */ /* 0x000fe40008000000 */
[----:B------:R-:W-:-:S05]  /*1600*/  VIADD R5, R5, 0x800 ;  /* 0x0000080005057836 */ /* 0x000fca0000000000 */
[----:B0-----:R-:W-:Y:S01]  /*1610*/  LEA R5, R6, R5, 0x18 ;  /* 0x0000000506057211 */ /* 0x001fe200078ec0ff */
[----:B------:R-:W-:-:S04]  /*1620*/  IMAD.MOV.U32 R6, RZ, RZ, R0 ;  /* 0x000000ffff067224 */ /* 0x000fc800078e0000 */
[----:B------:R-:W-:-:S03]  /*1630*/  IMAD.WIDE R6, R11, 0x405, R6 ;  /* 0x000004050b067825 */ /* 0x000fc600078e0206 */
[----:B------:R-:W-:-:S04]  /*1640*/  IADD3 R6, P0, PT, R6, UR10, RZ ;  /* 0x0000000a06067c10 */ /* 0x000fc8000ff1e0ff */
[----:B------:R-:W-:Y:S02]  /*1650*/  IADD3.X R7, PT, PT, R7, UR11, RZ, P0, !PT ;  /* 0x0000000b07077c10 */ /* 0x000fe400087fe4ff */
[----:B------:R-:W-:Y:S01]  /*1660*/  ISETP.NE.AND P0, PT, R8, RZ, PT ;  /* 0x000000ff0800720c */ /* 0x000fe20003f05270 */
[----:B---3--:R-:W-:-:S06]  /*1670*/  IMAD.IADD R9, R5, 0x1, R12 ;  /* 0x0000000105097824 */ /* 0x008fcc00078e020c */
[----:B------:R-:W0:Y:S04]  /*1680*/  LDS.U8 R9, [R9] ;  /* 0x0000000009097984 */ /* 0x000e280000000000 */
[----:B0-----:R3:W-:Y:S02]  /*1690*/  ST.E.U8 desc[UR12][R6.64+0x5], R9 ;  /* 0x0000050906007985 */ /* 0x0017e4000c10110c */
[----:B------:R-:W-:Y:S05]  /*16a0*/  @!P0 BRA `(.L_x_32) ;  /* 0x0000000000588947 */ /* 0x000fea0003800000 */
[----:B------:R-:W2:Y:S01]  /*16b0*/  LD.E.U8 R14, desc[UR12][R14.64+0x5] ;  /* 0x0000050c0e0e7980 */ /* 0x000ea2000c101100 */
[----:B---3--:R-:W-:Y:S02]  /*16c0*/  IMAD.MOV.U32 R6, RZ, RZ, R10 ;  /* 0x000000ffff067224 */ /* 0x008fe400078e000a */
[----:B------:R-:W-:Y:S02]  /*16d0*/  IMAD.MOV.U32 R7, RZ, RZ, RZ ;  /* 0x000000ffff077224 */ /* 0x000fe400078e00ff */
[----:B------:R-:W-:Y:S02]  /*16e0*/  VIADD R10, R10, UR14 ;  /* 0x0000000e0a0a7c36 */ /* 0x000fe40008000000 */
[----:B------:R-:W-:-:S03]  /*16f0*/  IMAD.WIDE R6, R11, 0x405, R6 ;  /* 0x000004050b067825 */ /* 0x000fc600078e0206 */
[----:B------:R-:W-:-:S04]  /*1700*/  IADD3 R6, P0, PT, R6, UR10, RZ ;  /* 0x0000000a06067c10 */ /* 0x000fc8000ff1e0ff */
[----:B------:R-:W-:Y:S02]  /*1710*/  IADD3.X R7, PT, PT, R7, UR11, RZ, P0, !PT ;  /* 0x0000000b07077c10 */ /* 0x000fe400087fe4ff */
[----:B------:R-:W-:Y:S01]  /*1720*/  ISETP.NE.AND P0, PT, R8, 0x1, PT ;  /* 0x000000010800780c */ /* 0x000fe20003f05270 */
[----:B--2---:R-:W-:-:S06]  /*1730*/  IMAD.IADD R9, R5, 0x1, R14 ;  /* 0x0000000105097824 */ /* 0x004fcc00078e020e */
[----:B------:R-:W0:Y:S04]  /*1740*/  LDS.U8 R9, [R9] ;  /* 0x0000000009097984 */ /* 0x000e280000000000 */
[----:B0-----:R4:W-:Y:S02]  /*1750*/  ST.E.U8 desc[UR12][R6.64+0x5], R9 ;  /* 0x0000050906007985 */ /* 0x0019e4000c10110c */
[----:B------:R-:W-:Y:S05]  /*1760*/  @!P0 BRA `(.L_x_32) ;  /* 0x0000000000288947 */ /* 0x000fea0003800000 */
[----:B------:R-:W2:Y:S01]  /*1770*/  LD.E.U8 R16, desc[UR12][R16.64+0x5] ;  /* 0x0000050c10107980 */ /* 0x000ea2000c101100 */
[----:B----4-:R-:W-:Y:S02]  /*1780*/  IMAD.MOV.U32 R6, RZ, RZ, R10 ;  /* 0x000000ffff067224 */ /* 0x010fe400078e000a */
[----:B------:R-:W-:Y:S02]  /*1790*/  IMAD.MOV.U32 R7, RZ, RZ, RZ ;  /* 0x000000ffff077224 */ /* 0x000fe400078e00ff */
[----:B------:R-:W-:Y:S02]  /*17a0*/  VIADD R10, R10, UR14 ;  /* 0x0000000e0a0a7c36 */ /* 0x000fe40008000000 */
[----:B------:R-:W-:-:S03]  /*17b0*/  IMAD.WIDE R6, R11, 0x405, R6 ;  /* 0x000004050b067825 */ /* 0x000fc600078e0206 */
[----:B------:R-:W-:-:S04]  /*17c0*/  IADD3 R6, P0, PT, R6, UR10, RZ ;  /* 0x0000000a06067c10 */ /* 0x000fc8000ff1e0ff */
[----:B------:R-:W-:Y:S01]  /*17d0*/  IADD3.X R7, PT, PT, R7, UR11, RZ, P0, !PT ;  /* 0x0000000b07077c10 */ /* 0x000fe200087fe4ff */
[----:B--2---:R-:W-:-:S06]  /*17e0*/  IMAD.IADD R5, R5, 0x1, R16 ;  /* 0x0000000105057824 */ /* 0x004fcc00078e0210 */
[----:B------:R-:W0:Y:S04]  /*17f0*/  LDS.U8 R5, [R5] ;  /* 0x0000000005057984 */ /* 0x000e280000000000 */
[----:B0-----:R0:W-:Y:S02]  /*1800*/  ST.E.U8 desc[UR12][R6.64+0x5], R5 ;  /* 0x0000050506007985 */ /* 0x0011e4000c10110c */
.L_x_32:
[----:B------:R-:W-:Y:S05]  /*1810*/  BSYNC.RECONVERGENT B0 ;  /* 0x0000000000007941 */ /* 0x000fea0003800200 */
.L_x_31:
[----:B------:R-:W-:Y:S01]  /*1820*/  ISETP.GE.U32.AND P0, PT, R2, 0x3, PT ;  /* 0x000000030200780c */ /* 0x000fe20003f06070 */
[----:B------:R-:W-:-:S12]  /*1830*/  BSSY.RECONVERGENT B0, `(.L_x_33) ;  /* 0x0000035000007945 */ /* 0x000fd80003800200 */
[----:B------:R-:W-:Y:S05]  /*1840*/  @!P0 BRA `(.L_x_34) ;  /* 0x0000000000cc8947 */ /* 0x000fea0003800000 */
[----:B0--34-:R-:W0:Y:S01]  /*1850*/  S2R R6, SR_CgaCtaId ;  /* 0x0000000000067919 */ /* 0x019e220000008800 */
[----:B------:R-:W-:-:S05]  /*1860*/  MOV R5, 0x400 ;  /* 0x0000040000057802 */ /* 0x000fca0000000f00 */
[----:B------:R-:W-:-:S05]  /*1870*/  VIADD R5, R5, 0x800 ;  /* 0x0000080005057836 */ /* 0x000fca0000000000 */
[----:B0-----:R-:W-:-:S07]  /*1880*/  LEA R5, R6, R5, 0x18 ;  /* 0x0000000506057211 */ /* 0x001fce00078ec0ff */
.L_x_35:
[----:B------:R-:W-:-:S05]  /*1890*/  IADD3 R12, P0, PT, R10, UR4, RZ ;  /* 0x000000040a0c7c10 */ /* 0x000fca000ff1e0ff */
[----:B0-----:R-:W-:-:S05]  /*18a0*/  IMAD.X R13, RZ, RZ, UR5, P0 ;  /* 0x00000005ff0d7e24 */ /* 0x001fca00080e06ff */
[----:B------:R-:W3:Y:S01]  /*18b0*/  LD.E.U8 R12, desc[UR12][R12.64+0x5] ;  /* 0x0000050c0c0c7980 */ /* 0x000ee2000c101100 */
[----:B------:R-:W-:Y:S02]  /*18c0*/  IMAD.MOV.U32 R8, RZ, RZ, R10 ;  /* 0x000000ffff087224 */ /* 0x000fe400078e000a */
[----:B------:R-:W-:Y:S02]  /*18d0*/  IMAD.MOV.U32 R9, RZ, RZ, RZ ;  /* 0x000000ffff097224 */ /* 0x000fe400078e00ff */
[----:B------:R-:W-:Y:S02]  /*18e0*/  VIADD R6, R10, UR14 ;  /* 0x0000000e0a067c36 */ /* 0x000fe40008000000 */
[----:B------:R-:W-:-:S03]  /*18f0*/  IMAD.WIDE R8, R11, 0x405, R8 ;  /* 0x000004050b087825 */ /* 0x000fc600078e0208 */
[----:B------:R-:W-:Y:S02]  /*1900*/  IADD3 R16, P1, PT, R6, UR4, RZ ;  /* 0x0000000406107c10 */ /* 0x000fe4000ff3e0ff */
[----:B------:R-:W-:-:S03]  /*1910*/  IADD3 R14, P0, PT, R8, UR10, RZ ;  /* 0x0000000a080e7c10 */ /* 0x000fc6000ff1e0ff */
[----:B------:R-:W-:Y:S01]  /*1920*/  IMAD.X R17, RZ, RZ, UR5, P1 ;  /* 0x00000005ff117e24 */ /* 0x000fe200088e06ff */
[----:B------:R-:W-:Y:S01]  /*1930*/  IADD3.X R15, PT, PT, R9, UR11, RZ, P0, !PT ;  /* 0x0000000b090f7c10 */ /* 0x000fe200087fe4ff */
[----:B---3--:R-:W-:-:S05]  /*1940*/  IMAD.IADD R18, R5, 0x1, R12 ;  /* 0x0000000105127824 */ /* 0x008fca00078e020c */
[----:B------:R-:W0:Y:S04]  /*1950*/  LDS.U8 R21, [R18] ;  /* 0x0000000012157984 */ /* 0x000e280000000000 */
[----:B0-----:R-:W-:Y:S04]  /*1960*/  ST.E.U8 desc[UR12][R14.64+0x5], R21 ;  /* 0x000005150e007985 */ /* 0x001fe8000c10110c */
[----:B------:R-:W3:Y:S01]  /*1970*/  LD.E.U8 R16, desc[UR12][R16.64+0x5] ;  /* 0x0000050c10107980 */ /* 0x000ee2000c101100 */
[----:B--2---:R-:W-:Y:S02]  /*1980*/  IMAD.MOV.U32 R7, RZ, RZ, RZ ;  /* 0x000000ffff077224 */ /* 0x004fe400078e00ff */
[----:B------:R-:W-:-:S02]  /*1990*/  VIADD R8, R6, UR14 ;  /* 0x0000000e06087c36 */ /* 0x000fc40008000000 */
        /* <DEDUP_REMOVED lines=8> */
[----:B------:R-:W2:Y:S01]  /*1a20*/  LD.E.U8 R18, desc[UR12][R18.64+0x5] ;  /* 0x0000050c12127980 */ /* 0x000ea2000c101100 */
[----:B------:R-:W-:Y:S02]  /*1a30*/  IMAD.MOV.U32 R9, RZ, RZ, RZ ;  /* 0x000000ffff097224 */ /* 0x000fe400078e00ff */
[----:B------:R-:W-:-:S02]  /*1a40*/  VIADD R6, R8, UR14 ;  /* 0x0000000e08067c36 */ /* 0x000fc40008000000 */
[----:B------:R-:W-:-:S03]  /*1a50*/  IMAD.WIDE R8, R11, 0x405, R8 ;  /* 0x000004050b087825 */ /* 0x000fc600078e0208 */
[----:B------:R-:W-:Y:S02]  /*1a60*/  IADD3 R16, P1, PT, R6, UR4, RZ ;  /* 0x0000000406107c10 */ /* 0x000fe4000ff3e0ff */
[----:B------:R-:W-:-:S03]  /*1a70*/  IADD3 R14, P0, PT, R8, UR10, RZ ;  /* 0x0000000a080e7c10 */ /* 0x000fc6000ff1e0ff */
[----:B------:R-:W-:Y:S01]  /*1a80*/  IMAD.X R17, RZ, RZ, UR5, P1 ;  /* 0x00000005ff117e24 */ /* 0x000fe200088e06ff */
[----:B------:R-:W-:Y:S01]  /*1a90*/  IADD3.X R15, PT, PT, R9, UR11, RZ, P0, !PT ;  /* 0x0000000b090f7c10 */ /* 0x000fe200087fe4ff */
[----:B--2---:R-:W-:-:S05]  /*1aa0*/  IMAD.IADD R20, R5, 0x1, R18 ;  /* 0x0000000105147824 */ /* 0x004fca00078e0212 */
[----:B------:R-:W0:Y:S04]  /*1ab0*/  LDS.U8 R7, [R20] ;  /* 0x0000000014077984 */ /* 0x000e280000000000 */
[----:B0-----:R0:W-:Y:S04]  /*1ac0*/  ST.E.U8 desc[UR12][R14.64+0x5], R7 ;  /* 0x000005070e007985 */ /* 0x0011e8000c10110c */
[----:B------:R-:W2:Y:S01]  /*1ad0*/  LD.E.U8 R16, desc[UR12][R16.64+0x5] ;  /* 0x0000050c10107980 */ /* 0x000ea2000c101100 */
[----:B------:R-:W-:Y:S02]  /*1ae0*/  VIADD R10, R6, UR14 ;  /* 0x0000000e060a7c36 */ /* 0x000fe40008000000 */
[----:B0-----:R-:W-:-:S02]  /*1af0*/  IMAD.MOV.U32 R7, RZ, RZ, RZ ;  /* 0x000000ffff077224 */ /* 0x001fc400078e00ff */
[----:B------:R-:W-:-:S03]  /*1b00*/  IMAD.WIDE R8, R11, 0x405, R6 ;  /* 0x000004050b087825 */ /* 0x000fc600078e0206 */
[----:B------:R-:W-:-:S04]  /*1b10*/  IADD3 R8, P0, PT, R8, UR10, RZ ;  /* 0x0000000a08087c10 */ /* 0x000fc8000ff1e0ff */
[----:B------:R-:W-:Y:S02]  /*1b20*/  IADD3.X R9, PT, PT, R9, UR11, RZ, P0, !PT ;  /* 0x0000000b09097c10 */ /* 0x000fe400087fe4ff */
[----:B------:R-:W-:Y:S01]  /*1b30*/  ISETP.GE.U32.AND P0, PT, R10, 0x400, PT ;  /* 0x000004000a00780c */ /* 0x000fe20003f06070 */
[----:B--2---:R-:W-:-:S05]  /*1b40*/  IMAD.IADD R12, R5, 0x1, R16 ;  /* 0x00000001050c7824 */ /* 0x004fca00078e0210 */
[----:B------:R-:W0:Y:S04]  /*1b50*/  LDS.U8 R13, [R12] ;  /* 0x000000000c0d7984 */ /* 0x000e280000000000 */
[----:B0-----:R0:W-:Y:S03]  /*1b60*/  ST.E.U8 desc[UR12][R8.64+0x5], R13 ;  /* 0x0000050d08007985 */ /* 0x0011e6000c10110c */
[----:B------:R-:W-:Y:S05]  /*1b70*/  @!P0 BRA `(.L_x_35) ;  /* 0xfffffffc00448947 */ /* 0x000fea000383ffff */
.L_x_34:
[----:B------:R-:W-:Y:S05]  /*1b80*/  BSYNC.RECONVERGENT B0 ;  /* 0x0000000000007941 */ /* 0x000fea0003800200 */
.L_x_33:
[----:B------:R-:W-:Y:S01]  /*1b90*/  BAR.SYNC.DEFER_BLOCKING 0x0 ;  /* 0x0000000000007b1d */ /* 0x000fe20000010000 */
[----:B------:R-:W-:-:S05]  /*1ba0*/  ISETP.NE.AND P0, PT, R0, RZ, PT ;  /* 0x000000ff0000720c */ /* 0x000fca0003f05270 */
[----:B------:R-:W-:Y:S08]  /*1bb0*/  BSSY.RECONVERGENT B0, `(.L_x_36) ;  /* 0x0000033000007945 */ /* 0x000ff00003800200 */
[----:B------:R-:W-:Y:S05]  /*1bc0*/  @P0 BRA `(.L_x_37) ;  /* 0x0000000000c40947 */ /* 0x000fea0003800000 */
[----:B0--34-:R-:W0:Y:S01]  /*1bd0*/  S2R R6, SR_CgaCtaId ;  /* 0x0000000000067919 */ /* 0x019e220000008800 */
[----:B------:R-:W-:-:S04]  /*1be0*/  MOV R5, 0x400 ;  /* 0x0000040000057802 */ /* 0x000fc80000000f00 */
[----:B0-----:R-:W-:Y:S01]  /*1bf0*/  LEA R5, R6, R5, 0x18 ;  /* 0x0000000506057211 */ /* 0x001fe200078ec0ff */
[----:B------:R-:W-:Y:S06]  /*1c00*/  MEMBAR.SC.SYS ;  /* 0x0000000000007992 */ /* 0x000fec0000003000 */
[----:B------:R-:W-:-:S00]  /*1c10*/  ERRBAR ;  /* 0x00000000000079ab */ /* 0x000fc00000000000 */
[----:B------:R-:W-:Y:S06]  /*1c20*/  CGAERRBAR ;  /* 0x00000000000075ab */ /* 0x000fec0000000000 */
[----:B------:R-:W-:Y:S04]  /*1c30*/  CCTL.IVALL ;  /* 0x00000000ff00798f */ /* 0x000fe80002000000 */
[----:B------:R-:W-:Y:S04]  /*1c40*/  LDS R11, [R5+0x904] ;  /* 0x00090400050b7984 */ /* 0x000fe80000000800 */
[----:B--2---:R-:W0:Y:S04]  /*1c50*/  LDS.64 R6, [R5+0x910] ;  /* 0x0009100005067984 */ /* 0x004e280000000a00 */
[----:B------:R-:W-:Y:S04]  /*1c60*/  LDS R13, [R5+0x900] ;  /* 0x00090000050d7984 */ /* 0x000fe80000000800 */
[----:B------:R-:W2:Y:S01]  /*1c70*/  LDS.64 R8, [R5+0x908] ;  /* 0x0009080005087984 */ /* 0x000ea20000000a00 */
[----:B0-----:R-:W-:-:S03]  /*1c80*/  IMAD.WIDE R6, R11, 0x405, R6 ;  /* 0x000004050b067825 */ /* 0x001fc600078e0206 */
[----:B------:R-:W-:Y:S01]  /*1c90*/  IADD3 R14, P0, PT, R6, 0x1, RZ ;  /* 0x00000001060e7810 */ /* 0x000fe20007f1e0ff */
[----:B--2---:R-:W-:-:S04]  /*1ca0*/  IMAD.WIDE R8, R13, 0x405, R8 ;  /* 0x000004050d087825 */ /* 0x004fc800078e0208 */
[----:B------:R-:W-:-:S05]  /*1cb0*/  IMAD.X R15, RZ, RZ, R7, P0 ;  /* 0x000000ffff0f7224 */ /* 0x000fca00000e0607 */
[----:B------:R0:W-:Y:S04]  /*1cc0*/  STS.64 [R5+0x918], R14 ;  /* 0x0009180e05007388 */ /* 0x0001e80000000a00 */
[----:B------:R-:W2:Y:S01]  /*1cd0*/  LD.E.U8 R9, desc[UR12][R8.64+0x1] ;  /* 0x0000010c08097980 */ /* 0x000ea2000c101100 */
[----:B------:R-:W-:Y:S01]  /*1ce0*/  IMAD.MOV.U32 R12, RZ, RZ, 0x1 ;  /* 0x00000001ff0c7424 */ /* 0x000fe200078e00ff */
[----:B0-----:R-:W0:Y:S02]  /*1cf0*/  LDC.64 R14, c[0x0][0x390] ;  /* 0x0000e400ff0e7b82 */ /* 0x001e240000000a00 */
[----:B--2---:R2:W-:Y:S04]  /*1d00*/  ST.E desc[UR12][R6.64+0x1], R9 ;  /* 0x0000010906007985 */ /* 0x0045e8000c10190c */
[----:B------:R-:W-:Y:S04]  /*1d10*/  LDS R13, [R5+0x904] ;  /* 0x00090400050d7984 */ /* 0x000fe80000000800 */
[----:B------:R-:W3:Y:S01]  /*1d20*/  LDS.64 R10, [R5+0x910] ;  /* 0x00091000050a7984 */ /* 0x000ee20000000a00 */
[----:B--2---:R-:W-:Y:S01]  /*1d30*/  PRMT R7, R12, 0x7610, R7 ;  /* 0x000076100c077816 */ /* 0x004fe20000000007 */
[----:B---3--:R-:W-:-:S05]  /*1d40*/  IMAD.WIDE R10, R13, 0x405, R10 ;  /* 0x000004050d0a7825 */ /* 0x008fca00078e020a */
[----:B------:R-:W-:Y:S04]  /*1d50*/  ST.E.U8 desc[UR12][R10.64], R7 ;  /* 0x000000070a007985 */ /* 0x000fe8000c10110c */
[----:B------:R-:W-:Y:S04]  /*1d60*/  LDS R17, [R5+0x900] ;  /* 0x0009000005117984 */ /* 0x000fe80000000800 */
[----:B------:R-:W2:Y:S02]  /*1d70*/  LDS.64 R12, [R5+0x908] ;  /* 0x00090800050c7984 */ /* 0x000ea40000000a00 */
[----:B--2---:R-:W-:-:S05]  /*1d80*/  IMAD.WIDE R12, R17, 0x405, R12 ;  /* 0x00000405110c7825 */ /* 0x004fca00078e020c */
[----:B------:R2:W-:Y:S01]  /*1d90*/  ST.E.U8 desc[UR12][R12.64], RZ ;  /* 0x000000ff0c007985 */ /* 0x0005e2000c10110c */
[----:B------:R-:W-:Y:S06]  /*1da0*/  MEMBAR.SC.SYS ;  /* 0x0000000000007992 */ /* 0x000fec0000003000 */
[----:B------:R-:W-:-:S00]  /*1db0*/  ERRBAR ;  /* 0x00000000000079ab */ /* 0x000fc00000000000 */
[----:B------:R-:W-:Y:S06]  /*1dc0*/  CGAERRBAR ;  /* 0x00000000000075ab */ /* 0x000fec0000000000 */
[----:B------:R-:W-:Y:S04]  /*1dd0*/  CCTL.IVALL ;  /* 0x00000000ff00798f */ /* 0x000fe80002000000 */
[----:B0-----:R-:W3:Y:S02]  /*1de0*/  LDG.E.U8 R14, desc[UR12][R14.64] ;  /* 0x0000000c0e0e7981 */ /* 0x001ee4000c1e1100 */
[----:B---3--:R-:W-:-:S13]  /*1df0*/  ISETP.NE.AND P0, PT, R14, RZ, PT ;  /* 0x000000ff0e00720c */ /* 0x008fda0003f05270 */
[----:B--2---:R-:W-:Y:S05]  /*1e00*/  @P0 BRA `(.L_x_37) ;  /* 0x0000000000340947 */ /* 0x004fea0003800000 */
[----:B------:R-:W0:Y:S04]  /*1e10*/  LDS.64 R6, [R5+0x910] ;  /* 0x0009100005067984 */ /* 0x000e280000000a00 */
[----:B0-----:R-:W2:Y:S01]  /*1e20*/  LD.E.U8 R8, desc[UR12][R6.64] ;  /* 0x0000000c06087980 */ /* 0x001ea2000c101100 */
[----:B------:R-:W-:Y:S01]  /*1e30*/  BSSY.RECONVERGENT B1, `(.L_x_38) ;  /* 0x0000009000017945 */ /* 0x000fe20003800200 */
[----:B------:R-:W-:Y:S01]  /*1e40*/  IMAD.MOV.U32 R10, RZ, RZ, RZ ;  /* 0x000000ffff0a7224 */ /* 0x000fe200078e00ff */
[----:B--2---:R-:W-:-:S13]  /*1e50*/  ISETP.NE.AND P0, PT, R8, RZ, PT ;  /* 0x000000ff0800720c */ /* 0x004fda0003f05270 */
[----:B------:R-:W-:Y:S05]  /*1e60*/  @!P0 BRA `(.L_x_39) ;  /* 0x0000000000148947 */ /* 0x000fea0003800000 */
.L_x_40:
[----:B------:R-:W-:-:S04]  /*1e70*/  VIADD R10, R10, 0x1 ;  /* 0x000000010a0a7836 */ /* 0x000fc80000000000 */
[----:B------:R-:W-:-:S06]  /*1e80*/  IMAD.WIDE.U32 R8, R10, 0x405, R6 ;  /* 0x000004050a087825 */ /* 0x000fcc00078e0006 */
[----:B------:R-:W2:Y:S02]  /*1e90*/  LD.E.U8 R8, desc[UR12][R8.64] ;  /* 0x0000000c08087980 */ /* 0x000ea4000c101100 */
[----:B--2---:R-:W-:-:S13]  /*1ea0*/  ISETP.NE.AND P0, PT, R8, RZ, PT ;  /* 0x000000ff0800720c */ /* 0x004fda0003f05270 */
[----:B------:R-:W-:Y:S05]  /*1eb0*/  @P0 BRA `(.L_x_40) ;  /* 0xfffffffc00ec0947 */ /* 0x000fea000383ffff */
.L_x_39:
[----:B------:R-:W-:Y:S05]  /*1ec0*/  BSYNC.RECONVERGENT B1 ;  /* 0x0000000000017941 */ /* 0x000fea0003800200 */
.L_x_38:
[----:B------:R0:W-:Y:S02]  /*1ed0*/  STS [R5+0x904], R10 ;  /* 0x0009040a05007388 */ /* 0x0001e40000000800 */
.L_x_37:
[----:B------:R-:W-:Y:S05]  /*1ee0*/  BSYNC.RECONVERGENT B0 ;  /* 0x0000000000007941 */ /* 0x000fea0003800200 */
.L_x_36:
[----:B------:R-:W-:Y:S06]  /*1ef0*/  MEMBAR.SC.SYS ;  /* 0x0000000000007992 */ /* 0x000fec0000003000 */
[----:B------:R-:W-:-:S00]  /*1f00*/  ERRBAR ;  /* 0x00000000000079ab */ /* 0x000fc00000000000 */
[----:B------:R-:W-:Y:S06]  /*1f10*/  CGAERRBAR ;  /* 0x00000000000075ab */ /* 0x000fec0000000000 */
[----:B------:R-:W-:Y:S02]  /*1f20*/  CCTL.IVALL ;  /* 0x00000000ff00798f */ /* 0x000fe40002000000 */
[----:B0-234-:R-:W0:Y:S08]  /*1f30*/  LDC.64 R6, c[0x0][0x390] ;  /* 0x0000e400ff067b82 */ /* 0x01de300000000a00 */
[----:B------:R-:W-:Y:S06]  /*1f40*/  BAR.SYNC.DEFER_BLOCKING 0x0 ;  /* 0x0000000000007b1d */ /* 0x000fec0000010000 */
[----:B0-----:R-:W2:Y:S02]  /*1f50*/  LDG.E.U8 R6, desc[UR12][R6.64] ;  /* 0x0000000c06067981 */ /* 0x001ea4000c1e1100 */
[----:B--2---:R-:W-:-:S13]  /*1f60*/  ISETP.NE.AND P0, PT, R6, RZ, PT ;  /* 0x000000ff0600720c */ /* 0x004fda0003f05270 */
[----:B------:R-:W-:Y:S05]  /*1f70*/  @!P0 BRA `(.L_x_41) ;  /* 0xffffffe000f48947 */ /* 0x000fea000383ffff */
[----:B------:R-:W-:Y:S05]  /*1f80*/  EXIT ;  /* 0x000000000000794d */ /* 0x000fea0003800000 */
        .weak           $__internal_0_$__cuda_sm3x_div_rn_noftz_f32_slowpath
        .type           $__internal_0_$__cuda_sm3x_div_rn_noftz_f32_slowpath,@function
        .size           $__internal_0_$__cuda_sm3x_div_rn_noftz_f32_slowpath,(.L_x_97 - $__internal_0_$__cuda_sm3x_div_rn_noftz_f32_slowpath)
$__internal_0_$__cuda_sm3x_div_rn_noftz_f32_slowpath:
[--C-:B------:R-:W-:Y:S01]  /*1f90*/  SHF.R.U32.HI R7, RZ, 0x17, R6.reuse ;  /* 0x00000017ff077819 */ /* 0x100fe20000011606 */
[----:B------:R-:W-:Y:S01]  /*1fa0*/  BSSY.RECONVERGENT B2, `(.L_x_42) ;  /* 0x0000064000027945 */ /* 0x000fe20003800200 */
[--C-:B------:R-:W-:Y:S01]  /*1fb0*/  SHF.R.U32.HI R9, RZ, 0x17, R5.reuse ;  /* 0x00000017ff097819 */ /* 0x100fe20000011605 */
[----:B------:R-:W-:Y:S01]  /*1fc0*/  IMAD.MOV.U32 R10, RZ, RZ, R5 ;  /* 0x000000ffff0a7224 */ /* 0x000fe200078e0005 */
[----:B------:R-:W-:Y:S01]  /*1fd0*/  LOP3.LUT R7, R7, 0xff, RZ, 0xc0, !PT ;  /* 0x000000ff07077812 */ /* 0x000fe200078ec0ff */
[----:B------:R-:W-:Y:S01]  /*1fe0*/  IMAD.MOV.U32 R19, RZ, RZ, R6 ;  /* 0x000000ffff137224 */ /* 0x000fe200078e0006 */
[----:B------:R-:W-:-:S03]  /*1ff0*/  LOP3.LUT R18, R9, 0xff, RZ, 0xc0, !PT ;  /* 0x000000ff09127812 */ /* 0x000fc600078ec0ff */
[----:B------:R-:W-:Y:S02]  /*2000*/  VIADD R21, R7, 0xffffffff ;  /* 0xffffffff07157836 */ /* 0x000fe40000000000 */
[----:B------:R-:W-:-:S03]  /*2010*/  VIADD R20, R18, 0xffffffff ;  /* 0xffffffff12147836 */ /* 0x000fc60000000000 */
[----:B------:R-:W-:-:S04]  /*2020*/  ISETP.GT.U32.AND P0, PT, R21, 0xfd, PT ;  /* 0x000000fd1500780c */ /* 0x000fc80003f04070 */
[----:B------:R-:W-:-:S13]  /*2030*/  ISETP.GT.U32.OR P0, PT, R20, 0xfd, P0 ;  /* 0x000000fd1400780c */ /* 0x000fda0000704470 */
[----:B------:R-:W-:Y:S01]  /*2040*/  @!P0 IMAD.MOV.U32 R9, RZ, RZ, RZ ;  /* 0x000000ffff098224 */ /* 0x000fe200078e00ff */
[----:B------:R-:W-:Y:S06]  /*2050*/  @!P0 BRA `(.L_x_43) ;  /* 0x00000000005c8947 */ /* 0x000fec0003800000 */
[----:B------:R-:W-:Y:S02]  /*2060*/  FSETP.GTU.FTZ.AND P0, PT, |R5|, +INF , PT ;  /* 0x7f8000000500780b */ /* 0x000fe40003f1c200 */
[----:B------:R-:W-:-:S04]  /*2070*/  FSETP.GTU.FTZ.AND P1, PT, |R6|, +INF , PT ;  /* 0x7f8000000600780b */ /* 0x000fc80003f3c200 */
[----:B------:R-:W-:-:S13]  /*2080*/  PLOP3.LUT P0, PT, P0, P1, PT, 0xf8, 0x8f ;  /* 0x00000000008f781c */ /* 0x000fda0000703f70 */
[----:B------:R-:W-:Y:S05]  /*2090*/  @P0 BRA `(.L_x_44) ;  /* 0x00000004004c0947 */ /* 0x000fea0003800000 */
[----:B------:R-:W-:-:S13]  /*20a0*/  LOP3.LUT P0, RZ, R19, 0x7fffffff, R10, 0xc8, !PT ;  /* 0x7fffffff13ff7812 */ /* 0x000fda000780c80a */
[----:B------:R-:W-:Y:S05]  /*20b0*/  @!P0 BRA `(.L_x_45) ;  /* 0x00000004003c8947 */ /* 0x000fea0003800000 */
[C---:B------:R-:W-:Y:S02]  /*20c0*/  FSETP.NEU.FTZ.AND P2, PT, |R5|.reuse, +INF , PT ;  /* 0x7f8000000500780b */ /* 0x040fe40003f5d200 */
[----:B------:R-:W-:Y:S02]  /*20d0*/  FSETP.NEU.FTZ.AND P1, PT, |R6|, +INF , PT ;  /* 0x7f8000000600780b */ /* 0x000fe40003f3d200 */
[----:B------:R-:W-:-:S11]  /*20e0*/  FSETP.NEU.FTZ.AND P0, PT, |R5|, +INF , PT ;  /* 0x7f8000000500780b */ /* 0x000fd60003f1d200 */
[----:B------:R-:W-:Y:S05]  /*20f0*/  @!P1 BRA !P2, `(.L_x_45) ;  /* 0x00000004002c9947 */ /* 0x000fea0005000000 */
[----:B------:R-:W-:-:S04]  /*2100*/  LOP3.LUT P2, RZ, R10, 0x7fffffff, RZ, 0xc0, !PT ;  /* 0x7fffffff0aff7812 */ /* 0x000fc8000784c0ff */
[----:B------:R-:W-:-:S13]  /*2110*/  PLOP3.LUT P1, PT, P1, P2, PT, 0x2f, 0xf2 ;  /* 0x0000000000f2781c */ /* 0x000fda0000f24577 */
[----:B------:R-:W-:Y:S05]  /*2120*/  @P1 BRA `(.L_x_46) ;  /* 0x0000000400181947 */ /* 0x000fea0003800000 */
[----:B------:R-:W-:-:S04]  /*2130*/  LOP3.LUT P1, RZ, R19, 0x7fffffff, RZ, 0xc0, !PT ;  /* 0x7fffffff13ff7812 */ /* 0x000fc8000782c0ff */
[----:B------:R-:W-:-:S13]  /*2140*/  PLOP3.LUT P0, PT, P0, P1, PT, 0x2f, 0xf2 ;  /* 0x0000000000f2781c */ /* 0x000fda0000702577 */
[----:B------:R-:W-:Y:S05]  /*2150*/  @P0 BRA `(.L_x_47) ;  /* 0x0000000400000947 */ /* 0x000fea0003800000 */
[----:B------:R-:W-:Y:S02]  /*2160*/  ISETP.GE.AND P0, PT, R20, RZ, PT ;  /* 0x000000ff1400720c */ /* 0x000fe40003f06270 */
[----:B------:R-:W-:-:S11]  /*2170*/  ISETP.GE.AND P1, PT, R21, RZ, PT ;  /* 0x000000ff1500720c */ /* 0x000fd60003f26270 */
[----:B------:R-:W-:Y:S02]  /*2180*/  @P0 IMAD.MOV.U32 R9, RZ, RZ, RZ ;  /* 0x000000ffff090224 */ /* 0x000fe400078e00ff */
[----:B------:R-:W-:Y:S01]  /*2190*/  @!P0 FFMA R10, R5, 1.84467440737095516160e+19, RZ ;  /* 0x5f800000050a8823 */ /* 0x000fe200000000ff */
[----:B------:R-:W-:Y:S02]  /*21a0*/  @!P0 IMAD.MOV.U32 R9, RZ, RZ, -0x40 ;  /* 0xffffffc0ff098424 */ /* 0x000fe400078e00ff */
[----:B------:R-:W-:Y:S02]  /*21b0*/  @!P1 FFMA R19, R6, 1.84467440737095516160e+19, RZ ;  /* 0x5f80000006139823 */ /* 0x000fe400000000ff */
[----:B------:R-:W-:-:S07]  /*21c0*/  @!P1 VIADD R9, R9, 0x40 ;  /* 0x0000004009099836 */ /* 0x000fce0000000000 */
.L_x_43:
[----:B------:R-:W-:Y:S01]  /*21d0*/  LEA R6, R7, 0xc0800000, 0x17 ;  /* 0xc080000007067811 */ /* 0x000fe200078eb8ff */
[----:B------:R-:W-:Y:S01]  /*21e0*/  VIADD R18, R18, 0xffffff81 ;  /* 0xffffff8112127836 */ /* 0x000fe20000000000 */
[----:B------:R-:W-:Y:S03]  /*21f0*/  BSSY.RECONVERGENT B3, `(.L_x_48) ;  /* 0x0000035000037945 */ /* 0x000fe60003800200 */
[----:B------:R-:W-:Y:S02]  /*2200*/  IMAD.IADD R20, R19, 0x1, -R6 ;  /* 0x0000000113147824 */ /* 0x000fe400078e0a06 */
[C---:B------:R-:W-:Y:S01]  /*2210*/  IMAD R5, R18.reuse, -0x800000, R10 ;  /* 0xff80000012057824 */ /* 0x040fe200078e020a */
[----:B------:R-:W-:Y:S01]  /*2220*/  IADD3 R18, PT, PT, R18, 0x7f, -R7 ;  /* 0x0000007f12127810 */ /* 0x000fe20007ffe807 */
[----:B------:R-:W0:Y:S01]  /*2230*/  MUFU.RCP R6, R20 ;  /* 0x0000001400067308 */ /* 0x000e220000001000 */
[----:B------:R-:W-:-:S03]  /*2240*/  FADD.FTZ R22, -R20, -RZ ;  /* 0x800000ff14167221 */ /* 0x000fc60000010100 */
[----:B------:R-:W-:Y:S02]  /*2250*/  IMAD.IADD R18, R18, 0x1, R9 ;  /* 0x0000000112127824 */ /* 0x000fe400078e0209 */
[----:B0-----:R-:W-:-:S04]  /*2260*/  FFMA R19, R6, R22, 1 ;  /* 0x3f80000006137423 */ /* 0x001fc80000000016 */
[----:B------:R-:W-:-:S04]  /*2270*/  FFMA R6, R6, R19, R6 ;  /* 0x0000001306067223 */ /* 0x000fc80000000006 */
[----:B------:R-:W-:-:S04]  /*2280*/  FFMA R19, R5, R6, RZ ;  /* 0x0000000605137223 */ /* 0x000fc800000000ff */
[----:B------:R-:W-:-:S04]  /*2290*/  FFMA R10, R22, R19, R5 ;  /* 0x00000013160a7223 */ /* 0x000fc80000000005 */
[----:B------:R-:W-:-:S04]  /*22a0*/  FFMA R19, R6, R10, R19 ;  /* 0x0000000a06137223 */ /* 0x000fc80000000013 */
[----:B------:R-:W-:-:S04]  /*22b0*/  FFMA R10, R22, R19, R5 ;  /* 0x00000013160a7223 */ /* 0x000fc80000000005 */
[----:B------:R-:W-:-:S05]  /*22c0*/  FFMA R5, R6, R10, R19 ;  /* 0x0000000a06057223 */ /* 0x000fca0000000013 */
[----:B------:R-:W-:-:S04]  /*22d0*/  SHF.R.U32.HI R7, RZ, 0x17, R5 ;  /* 0x00000017ff077819 */ /* 0x000fc80000011605 */
[----:B------:R-:W-:-:S05]  /*22e0*/  LOP3.LUT R7, R7, 0xff, RZ, 0xc0, !PT ;  /* 0x000000ff07077812 */ /* 0x000fca00078ec0ff */
[----:B------:R-:W-:-:S04]  /*22f0*/  IMAD.IADD R20, R7, 0x1, R18 ;  /* 0x0000000107147824 */ /* 0x000fc800078e0212 */
[----:B------:R-:W-:-:S05]  /*2300*/  VIADD R7, R20, 0xffffffff ;  /* 0xffffffff14077836 */ /* 0x000fca0000000000 */
[----:B------:R-:W-:-:S13]  /*2310*/  ISETP.GE.U32.AND P0, PT, R7, 0xfe, PT ;  /* 0x000000fe0700780c */ /* 0x000fda0003f06070 */
[----:B------:R-:W-:Y:S05]  /*2320*/  @!P0 BRA `(.L_x_49) ;  /* 0x0000000000808947 */ /* 0x000fea0003800000 */
[----:B------:R-:W-:-:S13]  /*2330*/  ISETP.GT.AND P0, PT, R20, 0xfe, PT ;  /* 0x000000fe1400780c */ /* 0x000fda0003f04270 */
[----:B------:R-:W-:Y:S05]  /*2340*/  @P0 BRA `(.L_x_50) ;  /* 0x00000000006c0947 */ /* 0x000fea0003800000 */
[----:B------:R-:W-:-:S13]  /*2350*/  ISETP.GE.AND P0, PT, R20, 0x1, PT ;  /* 0x000000011400780c */ /* 0x000fda0003f06270 */
[----:B------:R-:W-:Y:S05]  /*2360*/  @P0 BRA `(.L_x_51) ;  /* 0x0000000000740947 */ /* 0x000fea0003800000 */
[----:B------:R-:W-:Y:S02]  /*2370*/  ISETP.GE.AND P0, PT, R20, -0x18, PT ;  /* 0xffffffe81400780c */ /* 0x000fe40003f06270 */
[----:B------:R-:W-:-:S11]  /*2380*/  LOP3.LUT R5, R5, 0x80000000, RZ, 0xc0, !PT ;  /* 0x8000000005057812 */ /* 0x000fd600078ec0ff */
[----:B------:R-:W-:Y:S05]  /*2390*/  @!P0 BRA `(.L_x_51) ;  /* 0x0000000000688947 */ /* 0x000fea0003800000 */
[-CC-:B------:R-:W-:Y:S01]  /*23a0*/  FFMA.RZ R7, R6, R10.reuse, R19.reuse ;  /* 0x0000000a06077223 */ /* 0x180fe2000000c013 */
[----:B------:R-:W-:Y:S01]  /*23b0*/  IMAD.MOV R18, RZ, RZ, -R20 ;  /* 0x000000ffff127224 */ /* 0x000fe200078e0a14 */
[C---:B------:R-:W-:Y:S02]  /*23c0*/  ISETP.NE.AND P2, PT, R20.reuse, RZ, PT ;  /* 0x000000ff1400720c */ /* 0x040fe40003f45270 */
[----:B------:R-:W-:Y:S02]  /*23d0*/  ISETP.NE.AND P1, PT, R20, RZ, PT ;  /* 0x000000ff1400720c */ /* 0x000fe40003f25270 */
[----:B------:R-:W-:Y:S01]  /*23e0*/  LOP3.LUT R9, R7, 0x7fffff, RZ, 0xc0, !PT ;  /* 0x007fffff07097812 */ /* 0x000fe200078ec0ff */
[CCC-:B------:R-:W-:Y:S01]  /*23f0*/  FFMA.RP R7, R6.reuse, R10.reuse, R19.reuse ;  /* 0x0000000a06077223 */ /* 0x1c0fe20000008013 */
[----:B------:R-:W-:Y:S01]  /*2400*/  FFMA.RM R6, R6, R10, R19 ;  /* 0x0000000a06067223 */ /* 0x000fe20000004013 */
[----:B------:R-:W-:Y:S01]  /*2410*/  VIADD R10, R20, 0x20 ;  /* 0x00000020140a7836 */ /* 0x000fe20000000000 */
[----:B------:R-:W-:-:S03]  /*2420*/  LOP3.LUT R9, R9, 0x800000, RZ, 0xfc, !PT ;  /* 0x0080000009097812 */ /* 0x000fc600078efcff */
[----:B------:R-:W-:Y:S02]  /*2430*/  FSETP.NEU.FTZ.AND P0, PT, R7, R6, PT ;  /* 0x000000060700720b */ /* 0x000fe40003f1d000 */
[----:B------:R-:W-:Y:S02]  /*2440*/  SHF.L.U32 R10, R9, R10, RZ ;  /* 0x0000000a090a7219 */ /* 0x000fe400000006ff */
[----:B------:R-:W-:Y:S02]  /*2450*/  SEL R6, R18, RZ, P2 ;  /* 0x000000ff12067207 */ /* 0x000fe40001000000 */
[----:B------:R-:W-:Y:S02]  /*2460*/  ISETP.NE.AND P1, PT, R10, RZ, P1 ;  /* 0x000000ff0a00720c */ /* 0x000fe40000f25270 */
[----:B------:R-:W-:Y:S02]  /*2470*/  SHF.R.U32.HI R6, RZ, R6, R9 ;  /* 0x00000006ff067219 */ /* 0x000fe40000011609 */
[----:B------:R-:W-:-:S02]  /*2480*/  PLOP3.LUT P0, PT, P0, P1, PT, 0xf8, 0x8f ;  /* 0x00000000008f781c */ /* 0x000fc40000703f70 */
[----:B------:R-:W-:Y:S02]  /*2490*/  SHF.R.U32.HI R10, RZ, 0x1, R6 ;  /* 0x00000001ff0a7819 */ /* 0x000fe40000011606 */
[----:B------:R-:W-:-:S04]  /*24a0*/  SEL R7, RZ, 0x1, !P0 ;  /* 0x00000001ff077807 */ /* 0x000fc80004000000 */
[----:B------:R-:W-:-:S04]  /*24b0*/  LOP3.LUT R7, R7, 0x1, R10, 0xf8, !PT ;  /* 0x0000000107077812 */ /* 0x000fc800078ef80a */
[----:B------:R-:W-:-:S05]  /*24c0*/  LOP3.LUT R7, R7, R6, RZ, 0xc0, !PT ;  /* 0x0000000607077212 */ /* 0x000fca00078ec0ff */
[----:B------:R-:W-:-:S05]  /*24d0*/  IMAD.IADD R10, R10, 0x1, R7 ;  /* 0x000000010a0a7824 */ /* 0x000fca00078e0207 */
[----:B------:R-:W-:Y:S01]  /*24e0*/  LOP3.LUT R5, R10, R5, RZ, 0xfc, !PT ;  /* 0x000000050a057212 */ /* 0x000fe200078efcff */
[----:B------:R-:W-:Y:S06]  /*24f0*/  BRA `(.L_x_51) ;  /* 0x0000000000107947 */ /* 0x000fec0003800000 */
.L_x_50:
[----:B------:R-:W-:-:S04]  /*2500*/  LOP3.LUT R5, R5, 0x80000000, RZ, 0xc0, !PT ;  /* 0x8000000005057812 */ /* 0x000fc800078ec0ff */
[----:B------:R-:W-:Y:S01]  /*2510*/  LOP3.LUT R5, R5, 0x7f800000, RZ, 0xfc, !PT ;  /* 0x7f80000005057812 */ /* 0x000fe200078efcff */
[----:B------:R-:W-:Y:S06]  /*2520*/  BRA `(.L_x_51) ;  /* 0x0000000000047947 */ /* 0x000fec0003800000 */
.L_x_49:
[----:B------:R-:W-:-:S07]  /*2530*/  IMAD R5, R18, 0x800000, R5 ;  /* 0x0080000012057824 */ /* 0x000fce00078e0205 */
.L_x_51:
[----:B------:R-:W-:Y:S05]  /*2540*/  BSYNC.RECONVERGENT B3 ;  /* 0x0000000000037941 */ /* 0x000fea0003800200 */
.L_x_48:
[----:B------:R-:W-:Y:S05]  /*2550*/  BRA `(.L_x_52) ;  /* 0x0000000000207947 */ /* 0x000fea0003800000 */
.L_x_47:
[----:B------:R-:W-:-:S04]  /*2560*/  LOP3.LUT R5, R19, 0x80000000, R10, 0x48, !PT ;  /* 0x8000000013057812 */ /* 0x000fc800078e480a */
[----:B------:R-:W-:Y:S01]  /*2570*/  LOP3.LUT R5, R5, 0x7f800000, RZ, 0xfc, !PT ;  /* 0x7f80000005057812 */ /* 0x000fe200078efcff */
[----:B------:R-:W-:Y:S06]  /*2580*/  BRA `(.L_x_52) ;  /* 0x0000000000147947 */ /* 0x000fec0003800000 */
.L_x_46:
[----:B------:R-:W-:Y:S01]  /*2590*/  LOP3.LUT R5, R19, 0x80000000, R10, 0x48, !PT ;  /* 0x8000000013057812 */ /* 0x000fe200078e480a */
[----:B------:R-:W-:Y:S06]  /*25a0*/  BRA `(.L_x_52) ;  /* 0x00000000000c7947 */ /* 0x000fec0003800000 */
.L_x_45:
[----:B------:R-:W0:Y:S01]  /*25b0*/  MUFU.RSQ R5, -QNAN ;  /* 0xffc0000000057908 */ /* 0x000e220000001400 */
[----:B------:R-:W-:Y:S05]  /*25c0*/  BRA `(.L_x_52) ;  /* 0x0000000000047947 */ /* 0x000fea0003800000 */
.L_x_44:
[----:B------:R-:W-:-:S07]  /*25d0*/  FADD.FTZ R5, R5, R6 ;  /* 0x0000000605057221 */ /* 0x000fce0000010000 */
.L_x_52:
[----:B------:R-:W-:Y:S05]  /*25e0*/  BSYNC.RECONVERGENT B2 ;  /* 0x0000000000027941 */ /* 0x000fea0003800200 */
.L_x_42:
[----:B------:R-:W-:-:S04]  /*25f0*/  IMAD.MOV.U32 R9, RZ, RZ, 0x0 ;  /* 0x00000000ff097424 */ /* 0x000fc800078e00ff */
[----:B0-----:R-:W-:Y:S05]  /*2600*/  RET.REL.NODEC R8 `(_Z13gpu_tb_serverPhS_Pb) ;  /* 0xffffffd8087c7950 */ /* 0x001fea0003c3ffff */
.L_x_53:
[----:B------:R-:W-:-:S00]  /*2610*/  BRA `(.L_x_53) ;  /* 0xfffffffc00fc7947 */ /* 0x000fc0000383ffff */
[----:B------:R-:W-:-:S00]  /*2620*/  NOP ;  /* 0x0000000000007918 */ /* 0x000fc00000000000 */
        /* <DEDUP_REMOVED lines=13> */
.L_x_97:


//--------------------- .text._Z17gpu_process_imagePhS_ --------------------------
	.section	.text._Z17gpu_process_imagePhS_,"ax",@progbits
	.align	128
        .global         _Z17gpu_process_imagePhS_
        .type           _Z17gpu_process_imagePhS_,@function
        .size           _Z17gpu_process_imagePhS_,(.L_x_98 - _Z17gpu_process_imagePhS_)
        .other          _Z17gpu_process_imagePhS_,@"STO_CUDA_ENTRY STV_DEFAULT"
_Z17gpu_process_imagePhS_:
.text._Z17gpu_process_imagePhS_:
[----:B------:R-:W-:Y:S08]  /*0000*/  LDC R1, c[0x0][0x37c] ;  /* 0x0000df00ff017b82 */ /* 0x000ff00000000800 */
[----:B------:R-:W0:Y:S01]  /*0010*/  LDC R2, c[0x0][0x360] ;  /* 0x0000d800ff027b82 */ /* 0x000e220000000800 */
[----:B------:R-:W1:Y:S01]  /*0020*/  S2R R5, SR_TID.X ;  /* 0x0000000000057919 */ /* 0x000e620000002100 */
[----:B------:R-:W-:Y:S01]  /*0030*/  UMOV UR4, 0x400 ;  /* 0x0000040000047882 */ /* 0x000fe20000000000 */
[----:B------:R-:W2:Y:S01]  /*0040*/  LDCU.64 UR6, c[0x0][0x358] ;  /* 0x00006b00ff0677ac */ /* 0x000ea20008000a00 */
[----:B------:R-:W-:Y:S01]  /*0050*/  BSSY B0, `(.L_x_54) ;  /* 0x0000039000007945 */ /* 0x000fe20003800000 */
[----:B------:R-:W3:Y:S03]  /*0060*/  LDCU.64 UR10, c[0x0][0x380] ;  /* 0x00007000ff0a77ac */ /* 0x000ee60008000a00 */
[----:B------:R-:W4:Y:S01]  /*0070*/  S2UR UR5, SR_CgaCtaId ;  /* 0x00000000000579c3 */ /* 0x000f220000008800 */
[----:B0-----:R-:W0:Y:S01]  /*0080*/  I2F.U32.RP R4, R2 ;  /* 0x0000000200047306 */ /* 0x001e220000209000 */
[----:B------:R-:W-:Y:S01]  /*0090*/  ISETP.NE.U32.AND P2, PT, R2, RZ, PT ;  /* 0x000000ff0200720c */ /* 0x000fe20003f45070 */
[----:B----4-:R-:W-:Y:S01]  /*00a0*/  ULEA UR4, UR5, UR4, 0x18 ;  /* 0x0000000405047291 */ /* 0x010fe2000f8ec0ff */
[C---:B-1----:R-:W-:Y:S01]  /*00b0*/  IMAD.IADD R0, R5.reuse, 0x1, R2 ;  /* 0x0000000105007824 */ /* 0x042fe200078e0202 */
[----:B------:R-:W-:-:S04]  /*00c0*/  ISETP.GT.U32.AND P3, PT, R5, 0xff, PT ;  /* 0x000000ff0500780c */ /* 0x000fc80003f64070 */
[C---:B------:R-:W-:Y:S01]  /*00d0*/  ISETP.GE.U32.AND P0, PT, R0.reuse, 0x400, PT ;  /* 0x000004000000780c */ /* 0x040fe20003f06070 */
[----:B0-----:R-:W0:Y:S01]  /*00e0*/  MUFU.RCP R4, R4 ;  /* 0x0000000400047308 */ /* 0x001e220000001000 */
[----:B------:R-:W-:Y:S01]  /*00f0*/  VIMNMX.U32 R3, PT, PT, R0, 0x400, !PT ;  /* 0x0000040000037848 */ /* 0x000fe20007fe0000 */
[----:B0-----:R-:W-:Y:S01]  /*0100*/  VIADD R6, R4, 0xffffffe ;  /* 0x0ffffffe04067836 */ /* 0x001fe20000000000 */
[----:B------:R-:W-:-:S05]  /*0110*/  SEL R4, RZ, 0x1, P0 ;  /* 0x00000001ff047807 */ /* 0x000fca0000000000 */
[----:B------:R0:W1:Y:S01]  /*0120*/  F2I.FTZ.U32.TRUNC.NTZ R7, R6 ;  /* 0x0000000600077305 */ /* 0x000062000021f000 */
[----:B------:R-:W-:Y:S01]  /*0130*/  IADD3 R3, PT, PT, R3, -R0, -R4 ;  /* 0x8000000003037210 */ /* 0x000fe20007ffe804 */
[----:B0-----:R-:W-:Y:S02]  /*0140*/  IMAD.MOV.U32 R6, RZ, RZ, RZ ;  /* 0x000000ffff067224 */ /* 0x001fe400078e00ff */
[----:B-1----:R-:W-:-:S04]  /*0150*/  IMAD.MOV R9, RZ, RZ, -R7 ;  /* 0x000000ffff097224 */ /* 0x002fc800078e0a07 */
[----:B------:R-:W-:-:S04]  /*0160*/  IMAD R9, R9, R2, RZ ;  /* 0x0000000209097224 */ /* 0x000fc800078e02ff */
[----:B------:R-:W-:-:S06]  /*0170*/  IMAD.HI.U32 R8, R7, R9, R6 ;  /* 0x0000000907087227 */ /* 0x000fcc00078e0006 */
[----:B------:R-:W-:-:S04]  /*0180*/  IMAD.HI.U32 R7, R8, R3, RZ ;  /* 0x0000000308077227 */ /* 0x000fc800078e00ff */
[----:B------:R-:W-:-:S04]  /*0190*/  IMAD.MOV R0, RZ, RZ, -R7 ;  /* 0x000000ffff007224 */ /* 0x000fc800078e0a07 */
[----:B------:R-:W-:-:S05]  /*01a0*/  IMAD R3, R2, R0, R3 ;  /* 0x0000000002037224 */ /* 0x000fca00078e0203 */
[----:B------:R-:W-:-:S13]  /*01b0*/  ISETP.GE.U32.AND P0, PT, R3, R2, PT ;  /* 0x000000020300720c */ /* 0x000fda0003f06070 */
[----:B------:R-:W-:Y:S02]  /*01c0*/  @P0 IMAD.IADD R3, R3, 0x1, -R2 ;  /* 0x0000000103030824 */ /* 0x000fe400078e0a02 */
[----:B------:R-:W-:Y:S01]  /*01d0*/  @P0 VIADD R7, R7, 0x1 ;  /* 0x0000000107070836 */ /* 0x000fe20000000000 */
[----:B------:R-:W-:Y:S02]  /*01e0*/  ISETP.GE.U32.AND P0, PT, R2, 0x2, PT ;  /* 0x000000020200780c */ /* 0x000fe40003f06070 */
[----:B------:R-:W-:Y:S02]  /*01f0*/  ISETP.GE.U32.AND P1, PT, R3, R2, PT ;  /* 0x000000020300720c */ /* 0x000fe40003f26070 */
[----:B------:R-:W-:-:S05]  /*0200*/  LEA R3, R5, UR4, 0x2 ;  /* 0x0000000405037c11 */ /* 0x000fca000f8e10ff */
[----:B------:R0:W-:Y:S06]  /*0210*/  @!P3 STS [R3], RZ ;  /* 0x000000ff0300b388 */ /* 0x0001ec0000000800 */
[----:B------:R-:W-:Y:S01]  /*0220*/  @P1 VIADD R7, R7, 0x1 ;  /* 0x0000000107071836 */ /* 0x000fe20000000000 */
[----:B------:R-:W-:Y:S01]  /*0230*/  @!P2 LOP3.LUT R7, RZ, R2, RZ, 0x33, !PT ;  /* 0x00000002ff07a212 */ /* 0x000fe200078e33ff */
[----:B------:R-:W-:Y:S01]  /*0240*/  BAR.SYNC.DEFER_BLOCKING 0x0 ;  /* 0x0000000000007b1d */ /* 0x000fe20000010000 */
[----:B------:R-:W-:-:S03]  /*0250*/  ISETP.GT.U32.AND P1, PT, R5, 0xff, PT ;  /* 0x000000ff0500780c */ /* 0x000fc60003f24070 */
[----:B------:R-:W-:Y:S02]  /*0260*/  IMAD.IADD R4, R4, 0x1, R7 ;  /* 0x0000000104047824 */ /* 0x000fe400078e0207 */
[----:B------:R-:W-:Y:S02]  /*0270*/  IMAD.MOV.U32 R7, RZ, RZ, R5 ;  /* 0x000000ffff077224 */ /* 0x000fe400078e0005 */
[C---:B------:R-:W-:Y:S01]  /*0280*/  VIADD R6, R4.reuse, 0x1 ;  /* 0x0000000104067836 */ /* 0x040fe20000000000 */
[C---:B------:R-:W-:Y:S02]  /*0290*/  LOP3.LUT R16, R4.reuse, 0x3, RZ, 0xc0, !PT ;  /* 0x0000000304107812 */ /* 0x040fe400078ec0ff */
[----:B------:R-:W-:Y:S02]  /*02a0*/  ISETP.GE.U32.AND P2, PT, R4, 0x3, PT ;  /* 0x000000030400780c */ /* 0x000fe40003f46070 */
[----:B------:R-:W-:Y:S02]  /*02b0*/  ISETP.NE.AND P4, PT, R16, 0x3, PT ;  /* 0x000000031000780c */ /* 0x000fe40003f85270 */
[----:B------:R-:W-:-:S11]  /*02c0*/  LOP3.LUT R6, R6, 0x3, RZ, 0xc0, !PT ;  /* 0x0000000306067812 */ /* 0x000fd600078ec0ff */
[----:B0-23--:R-:W-:Y:S05]  /*02d0*/  @!P4 BRA `(.L_x_55) ;  /* 0x000000000040c947 */ /* 0x00dfea0003800000 */
[----:B------:R-:W0:Y:S01]  /*02e0*/  LDCU.64 UR8, c[0x0][0x380] ;  /* 0x00007000ff0877ac */ /* 0x000e220008000a00 */
[----:B------:R-:W-:Y:S02]  /*02f0*/  IMAD R7, R6, R2, R5 ;  /* 0x0000000206077224 */ /* 0x000fe400078e0205 */
[----:B------:R-:W-:Y:S01]  /*0300*/  IMAD.MOV R0, RZ, RZ, -R6 ;  /* 0x000000ffff007224 */ /* 0x000fe200078e0a06 */
[----:B0-----:R-:W-:-:S05]  /*0310*/  IADD3 R11, P3, PT, R5, UR8, RZ ;  /* 0x00000008050b7c10 */ /* 0x001fca000ff7e0ff */
[----:B------:R-:W-:-:S08]  /*0320*/  IMAD.X R12, RZ, RZ, UR9, P3 ;  /* 0x00000009ff0c7e24 */ /* 0x000fd000098e06ff */
.L_x_56:
[----:B------:R-:W-:Y:S02]  /*0330*/  IMAD.MOV.U32 R8, RZ, RZ, R11 ;  /* 0x000000ffff087224 */ /* 0x000fe400078e000b */
[----:B------:R-:W-:-:S05]  /*0340*/  IMAD.MOV.U32 R9, RZ, RZ, R12 ;  /* 0x000000ffff097224 */ /* 0x000fca00078e000c */
[----:B------:R-:W2:Y:S01]  /*0350*/  LDG.E.U8 R8, desc[UR6][R8.64] ;  /* 0x0000000608087981 */ /* 0x000ea2000c1e1100 */
[----:B------:R-:W-:Y:S01]  /*0360*/  VIADD R0, R0, 0x1 ;  /* 0x0000000100007836 */ /* 0x000fe20000000000 */
[----:B------:R-:W-:Y:S01]  /*0370*/  IADD3 R11, P4, PT, R2, R11, RZ ;  /* 0x0000000b020b7210 */ /* 0x000fe20007f9e0ff */
[----:B------:R-:W-:Y:S05]  /*0380*/  YIELD ;  /* 0x0000000000007946 */ /* 0x000fea0003800000 */
[----:B------:R-:W-:Y:S01]  /*0390*/  ISETP.NE.AND P3, PT, R0, RZ, PT ;  /* 0x000000ff0000720c */ /* 0x000fe20003f65270 */
[----:B------:R-:W-:Y:S01]  /*03a0*/  IMAD.X R12, RZ, RZ, R12, P4 ;  /* 0x000000ffff0c7224 */ /* 0x000fe200020e060c */
[----:B0-2---:R-:W-:-:S05]  /*03b0*/  LEA R10, R8, UR4, 0x2 ;  /* 0x00000004080a7c11 */ /* 0x005fca000f8e10ff */
[----:B------:R0:W-:Y:S06]  /*03c0*/  ATOMS.POPC.INC.32 RZ, [R10+URZ] ;  /* 0x000000000aff7f8c */ /* 0x0001ec000d8000ff */
[----:B------:R-:W-:Y:S05]  /*03d0*/  @P3 BRA `(.L_x_56) ;  /* 0xfffffffc00d43947 */ /* 0x000fea000383ffff */
.L_x_55:
[----:B------:R-:W-:Y:S05]  /*03e0*/  BSYNC B0 ;  /* 0x0000000000007941 */ /* 0x000fea0003800000 */
.L_x_54:
[----:B------:R-:W-:Y:S05]  /*03f0*/  @!P2 BRA `(.L_x_57) ;  /* 0x00000000007ca947 */ /* 0x000fea0003800000 */
[C-C-:B------:R-:W-:Y:S02]  /*0400*/  IMAD R17, R2.reuse, 0x2, R7.reuse ;  /* 0x0000000202117824 */ /* 0x140fe400078e0207 */
[----:B------:R-:W-:Y:S02]  /*0410*/  IMAD R19, R2, 0x3, R7 ;  /* 0x0000000302137824 */ /* 0x000fe400078e0207 */
[----:B------:R-:W-:-:S07]  /*0420*/  IMAD.IADD R21, R7, 0x1, R2 ;  /* 0x0000000107157824 */ /* 0x000fce00078e0202 */
.L_x_58:
[----:B------:R-:W-:Y:S02]  /*0430*/  IADD3 R8, P4, PT, R7, UR10, RZ ;  /* 0x0000000a07087c10 */ /* 0x000fe4000ff9e0ff */
[----:B0-----:R-:W-:Y:S02]  /*0440*/  IADD3 R10, P3, PT, R21, UR10, RZ ;  /* 0x0000000a150a7c10 */ /* 0x001fe4000ff7e0ff */
[----:B------:R-:W-:Y:S01]  /*0450*/  IADD3 R12, P2, PT, R17, UR10, RZ ;  /* 0x0000000a110c7c10 */ /* 0x000fe2000ff5e0ff */
[----:B------:R-:W-:Y:S01]  /*0460*/  IMAD.X R9, RZ, RZ, UR11, P4 ;  /* 0x0000000bff097e24 */ /* 0x000fe2000a0e06ff */
[----:B------:R-:W-:Y:S01]  /*0470*/  IADD3 R14, P4, PT, R19, UR10, RZ ;  /* 0x0000000a130e7c10 */ /* 0x000fe2000ff9e0ff */
[----:B------:R-:W-:Y:S02]  /*0480*/  IMAD.X R11, RZ, RZ, UR11, P3 ;  /* 0x0000000bff0b7e24 */ /* 0x000fe400098e06ff */
[----:B------:R-:W-:Y:S01]  /*0490*/  IMAD.X R13, RZ, RZ, UR11, P2 ;  /* 0x0000000bff0d7e24 */ /* 0x000fe200090e06ff */
[----:B------:R-:W2:Y:S01]  /*04a0*/  LDG.E.U8 R8, desc[UR6][R8.64] ;  /* 0x0000000608087981 */ /* 0x000ea2000c1e1100 */
[----:B------:R-:W-:-:S03]  /*04b0*/  IMAD.X R15, RZ, RZ, UR11, P4 ;  /* 0x0000000bff0f7e24 */ /* 0x000fc6000a0e06ff */
[----:B------:R-:W3:Y:S04]  /*04c0*/  LDG.E.U8 R10, desc[UR6][R10.64] ;  /* 0x000000060a0a7981 */ /* 0x000ee8000c1e1100 */
[----:B------:R-:W4:Y:S04]  /*04d0*/  LDG.E.U8 R12, desc[UR6][R12.64] ;  /* 0x000000060c0c7981 */ /* 0x000f28000c1e1100 */
[----:B------:R-:W5:Y:S01]  /*04e0*/  LDG.E.U8 R14, desc[UR6][R14.64] ;  /* 0x000000060e0e7981 */ /* 0x000f62000c1e1100 */
[C-C-:B------:R-:W-:Y:S01]  /*04f0*/  IADD3 R7, PT, PT, R2.reuse, R7, R2.reuse ;  /* 0x0000000702077210 */ /* 0x140fe20007ffe002 */
[----:B------:R-:W-:Y:S05]  /*0500*/  YIELD ;  /* 0x0000000000007946 */ /* 0x000fea0003800000 */
[C---:B------:R-:W-:Y:S01]  /*0510*/  IADD3 R7, PT, PT, R2.reuse, R7, R2 ;  /* 0x0000000702077210 */ /* 0x040fe20007ffe002 */
[----:B------:R-:W-:-:S02]  /*0520*/  IMAD R21, R2, 0x4, R21 ;  /* 0x0000000402157824 */ /* 0x000fc400078e0215 */
[C---:B------:R-:W-:Y:S01]  /*0530*/  IMAD R17, R2.reuse, 0x4, R17 ;  /* 0x0000000402117824 */ /* 0x040fe200078e0211 */
[----:B------:R-:W-:Y:S01]  /*0540*/  ISETP.GE.U32.AND P2, PT, R7, 0x400, PT ;  /* 0x000004000700780c */ /* 0x000fe20003f46070 */
[----:B------:R-:W-:Y:S01]  /*0550*/  IMAD R19, R2, 0x4, R19 ;  /* 0x0000000402137824 */ /* 0x000fe200078e0213 */
[----:B-12---:R-:W-:Y:S02]  /*0560*/  LEA R0, R8, UR4, 0x2 ;  /* 0x0000000408007c11 */ /* 0x006fe4000f8e10ff */
[----:B---3--:R-:W-:-:S03]  /*0570*/  LEA R18, R10, UR4, 0x2 ;  /* 0x000000040a127c11 */ /* 0x008fc6000f8e10ff */
[----:B------:R1:W-:Y:S01]  /*0580*/  ATOMS.POPC.INC.32 RZ, [R0+URZ] ;  /* 0x0000000000ff7f8c */ /* 0x0003e2000d8000ff */
[----:B----4-:R-:W-:-:S03]  /*0590*/  LEA R20, R12, UR4, 0x2 ;  /* 0x000000040c147c11 */ /* 0x010fc6000f8e10ff */
[----:B------:R1:W-:Y:S01]  /*05a0*/  ATOMS.POPC.INC.32 RZ, [R18+URZ] ;  /* 0x0000000012ff7f8c */ /* 0x0003e2000d8000ff */
[----:B-----5:R-:W-:-:S03]  /*05b0*/  LEA R22, R14, UR4, 0x2 ;  /* 0x000000040e167c11 */ /* 0x020fc6000f8e10ff */
[----:B------:R1:W-:Y:S04]  /*05c0*/  ATOMS.POPC.INC.32 RZ, [R20+URZ] ;  /* 0x0000000014ff7f8c */ /* 0x0003e8000d8000ff */
[----:B------:R1:W-:Y:S01]  /*05d0*/  ATOMS.POPC.INC.32 RZ, [R22+URZ] ;  /* 0x0000000016ff7f8c */ /* 0x0003e2000d8000ff */
[----:B------:R-:W-:Y:S05]  /*05e0*/  @!P2 BRA `(.L_x_58) ;  /* 0xfffffffc0090a947 */ /* 0x000fea000383ffff */
.L_x_57:
[----:B------:R-:W-:Y:S05]  /*05f0*/  WARPSYNC.ALL ;  /* 0x0000000000007948 */ /* 0x000fea0003800000 */
[----:B------:R-:W-:Y:S06]  /*0600*/  BAR.SYNC.DEFER_BLOCKING 0x0 ;  /* 0x0000000000007b1d */ /* 0x000fec0000010000 */
[----:B------:R-:W-:Y:S05]  /*0610*/  @!P0 BRA `(.L_x_59) ;  /* 0x00000000003c8947 */ /* 0x000fea0003800000 */
[----:B------:R-:W-:Y:S01]  /*0620*/  VIMNMX.U32 R9, PT, PT, R2, 0x100, PT ;  /* 0x0000010002097848 */ /* 0x000fe20003fe0000 */
[----:B------:R-:W-:-:S06]  /*0630*/  UMOV UR5, 0x1 ;  /* 0x0000000100057882 */ /* 0x000fcc0000000000 */
.L_x_60:
[----:B------:R-:W-:-:S04]  /*0640*/  ISETP.GE.U32.AND P0, PT, R5, UR5, PT ;  /* 0x0000000505007c0c */ /* 0x000fc8000bf06070 */
[----:B------:R-:W-:-:S13]  /*0650*/  ISETP.LT.U32.AND P0, PT, R5, 0x100, P0 ;  /* 0x000001000500780c */ /* 0x000fda0000701070 */
[----:B-1----:R-:W-:Y:S01]  /*0660*/  @P0 VIADD R0, R5, -UR5 ;  /* 0x8000000505000c36 */ /* 0x002fe20008000000 */
[----:B------:R-:W-:-:S04]  /*0670*/  USHF.L.U32 UR5, UR5, 0x1, URZ ;  /* 0x0000000105057899 */ /* 0x000fc800080006ff */
[----:B------:R-:W-:-:S05]  /*0680*/  @P0 LEA R0, R0, UR4, 0x2 ;  /* 0x0000000400000c11 */ /* 0x000fca000f8e10ff */
[----:B------:R-:W-:Y:S01]  /*0690*/  @P0 LDS R7, [R0] ;  /* 0x0000000000070984 */ /* 0x000fe20000000800 */
[----:B------:R-:W-:Y:S06]  /*06a0*/  BAR.SYNC.DEFER_BLOCKING 0x0 ;  /* 0x0000000000007b1d */ /* 0x000fec0000010000 */
[----:B------:R-:W1:Y:S02]  /*06b0*/  @P0 LDS R8, [R3] ;  /* 0x0000000003080984 */ /* 0x000e640000000800 */
[----:B-1----:R-:W-:-:S05]  /*06c0*/  @P0 IMAD.IADD R8, R7, 0x1, R8 ;  /* 0x0000000107080824 */ /* 0x002fca00078e0208 */
[----:B------:R2:W-:Y:S01]  /*06d0*/  @P0 STS [R3], R8 ;  /* 0x0000000803000388 */ /* 0x0005e20000000800 */
[----:B------:R-:W-:Y:S01]  /*06e0*/  BAR.SYNC.DEFER_BLOCKING 0x0 ;  /* 0x0000000000007b1d */ /* 0x000fe20000010000 */
[----:B------:R-:W-:-:S13]  /*06f0*/  ISETP.LE.U32.AND P0, PT, R9, UR5, PT ;  /* 0x0000000509007c0c */ /* 0x000fda000bf03070 */
[----:B--2---:R-:W-:Y:S05]  /*0700*/  @!P0 BRA `(.L_x_60) ;  /* 0xfffffffc00cc8947 */ /* 0x004fea000383ffff */
.L_x_59:
[----:B------:R-:W2:Y:S01]  /*0710*/  @!P1 LDS R12, [R3] ;  /* 0x00000000030c9984 */ /* 0x000ea20000000800 */
[----:B------:R-:W1:Y:S01]  /*0720*/  S2UR UR5, SR_CgaCtaId ;  /* 0x00000000000579c3 */ /* 0x000e620000008800 */
[----:B------:R-:W-:Y:S01]  /*0730*/  UMOV UR4, 0x400 ;  /* 0x0000040000047882 */ /* 0x000fe20000000000 */
[C---:B0-----:R-:W-:Y:S01]  /*0740*/  VIADD R10, R5.reuse, 0xffffffff ;  /* 0xffffffff050a7836 */ /* 0x041fe20000000000 */
[----:B------:R-:W-:Y:S01]  /*0750*/  BSSY.RECONVERGENT B0, `(.L_x_61) ;  /* 0x0000016000007945 */ /* 0x000fe20003800200 */
[----:B------:R-:W-:Y:S02]  /*0760*/  IMAD.U32 R7, RZ, RZ, UR4 ;  /* 0x00000004ff077e24 */ /* 0x000fe4000f8e00ff */
[----:B------:R-:W-:Y:S01]  /*0770*/  VIADD R11, R5, 0xfffffffe ;  /* 0xfffffffe050b7836 */ /* 0x000fe20000000000 */
[----:B------:R-:W-:Y:S01]  /*0780*/  ISETP.GT.U32.AND P0, PT, R10, 0xfe, PT ;  /* 0x000000fe0a00780c */ /* 0x000fe20003f04070 */
[----:B------:R-:W-:-:S03]  /*0790*/  VIADD R9, R7, 0x400 ;  /* 0x0000040007097836 */ /* 0x000fc60000000000 */
[----:B------:R-:W-:Y:S01]  /*07a0*/  ISETP.GT.U32.AND P2, PT, R11, 0xfd, PT ;  /* 0x000000fd0b00780c */ /* 0x000fe20003f44070 */
[----:B-1----:R-:W-:-:S05]  /*07b0*/  IMAD.U32 R0, RZ, RZ, UR5 ;  /* 0x00000005ff007e24 */ /* 0x002fca000f8e00ff */
[----:B------:R-:W-:-:S05]  /*07c0*/  LEA R10, R0, R9, 0x18 ;  /* 0x00000009000a7211 */ /* 0x000fca00078ec0ff */
[C---:B------:R-:W-:Y:S02]  /*07d0*/  IMAD R9, R5.reuse, 0x4, R10 ;  /* 0x0000000405097824 */ /* 0x040fe400078e020a */
[----:B------:R-:W-:-:S03]  /*07e0*/  VIADD R10, R5, 0xffffff00 ;  /* 0xffffff00050a7836 */ /* 0x000fc60000000000 */
[----:B--2---:R-:W-:Y:S01]  /*07f0*/  @!P1 STS [R9], R12 ;  /* 0x0000000c09009388 */ /* 0x004fe20000000800 */
[----:B------:R-:W-:Y:S06]  /*0800*/  BAR.SYNC.DEFER_BLOCKING 0x0 ;  /* 0x0000000000007b1d */ /* 0x000fec0000010000 */
[----:B------:R-:W0:Y:S02]  /*0810*/  @!P0 LDS R8, [R9+-0x4] ;  /* 0xfffffc0009088984 */ /* 0x000e240000000800 */
        /* <DEDUP_REMOVED lines=9> */
.L_x_62:
[----:B------:R-:W-:Y:S05]  /*08b0*/  BSYNC.RECONVERGENT B0 ;  /* 0x0000000000007941 */ /* 0x000fea0003800200 */
.L_x_61:
        /* <DEDUP_REMOVED lines=14> */
.L_x_64:
[----:B------:R-:W-:Y:S05]  /*09a0*/  BSYNC.RECONVERGENT B0 ;  /* 0x0000000000007941 */ /* 0x000fea0003800200 */
.L_x_63:
        /* <DEDUP_REMOVED lines=14> */
.L_x_66:
[----:B------:R-:W-:Y:S05]  /*0a90*/  BSYNC.RECONVERGENT B0 ;  /* 0x0000000000007941 */ /* 0x000fea0003800200 */
.L_x_65:
        /* <DEDUP_REMOVED lines=14> */
.L_x_68:
[----:B------:R-:W-:Y:S05]  /*0b80*/  BSYNC.RECONVERGENT B0 ;  /* 0x0000000000007941 */ /* 0x000fea0003800200 */
.L_x_67:
        /* <DEDUP_REMOVED lines=14> */
.L_x_70:
[----:B------:R-:W-:Y:S05]  /*0c70*/  BSYNC.RECONVERGENT B0 ;  /* 0x0000000000007941 */ /* 0x000fea0003800200 */
.L_x_69:
        /* <DEDUP_REMOVED lines=14> */
.L_x_72:
[----:B------:R-:W-:Y:S05]  /*0d60*/  BSYNC.RECONVERGENT B0 ;  /* 0x0000000000007941 */ /* 0x000fea0003800200 */
.L_x_71:
        /* <DEDUP_REMOVED lines=14> */
.L_x_74:
[----:B------:R-:W-:Y:S05]  /*0e50*/  BSYNC.RECONVERGENT B0 ;  /* 0x0000000000007941 */ /* 0x000fea0003800200 */
.L_x_73:
        /* <DEDUP_REMOVED lines=12> */
.L_x_76:
[----:B------:R-:W-:Y:S05]  /*0f20*/  BSYNC.RECONVERGENT B0 ;  /* 0x0000000000007941 */ /* 0x000fea0003800200 */
.L_x_75:
[----:B------:R-:W-:Y:S06]  /*0f30*/  BAR.SYNC.DEFER_BLOCKING 0x0 ;  /* 0x0000000000007b1d */ /* 0x000fec0000010000 */
[----:B------:R-:W-:Y:S04]  /*0f40*/  BSSY.RECONVERGENT B0, `(.L_x_77) ;  /* 0x0000020000007945 */ /* 0x000fe80003800200 */
[----:B------:R-:W-:Y:S05]  /*0f50*/  @P1 BRA `(.L_x_78) ;  /* 0x0000000000781947 */ /* 0x000fea0003800000 */
[----:B0-----:R-:W-:Y:S01]  /*0f60*/  LEA R9, R0, R7, 0x18 ;  /* 0x0000000700097211 */ /* 0x001fe200078ec0ff */
[----:B------:R-:W-:Y:S01]  /*0f70*/  LDS R3, [R3] ;  /* 0x0000000003037984 */ /* 0x000fe20000000800 */
[----:B------:R-:W-:Y:S03]  /*0f80*/  BSSY.RECONVERGENT B1, `(.L_x_79) ;  /* 0x0000011000017945 */ /* 0x000fe60003800200 */
[----:B------:R-:W0:Y:S02]  /*0f90*/  LDS R0, [R9+0x7fc] ;  /* 0x0007fc0009007984 */ /* 0x000e240000000800 */
[----:B0-----:R-:W-:Y:S01]  /*0fa0*/  IADD3 R7, PT, PT, -R0, 0x400, RZ ;  /* 0x0000040000077810 */ /* 0x001fe20007ffe1ff */
[----:B------:R-:W-:-:S03]  /*0fb0*/  IMAD.IADD R0, R3, 0x1, -R0 ;  /* 0x0000000103007824 */ /* 0x000fc600078e0a00 */
[----:B------:R-:W-:Y:S02]  /*0fc0*/  I2FP.F32.S32 R11, R7 ;  /* 0x00000007000b7245 */ /* 0x000fe40000201400 */
[----:B------:R-:W-:Y:S02]  /*0fd0*/  I2FP.F32.S32 R0, R0 ;  /* 0x0000000000007245 */ /* 0x000fe40000201400 */
[----:B------:R-:W0:Y:S08]  /*0fe0*/  MUFU.RCP R8, R11 ;  /* 0x0000000b00087308 */ /* 0x000e300000001000 */
[----:B------:R-:W1:Y:S01]  /*0ff0*/  FCHK P0, R0, R11 ;  /* 0x0000000b00007302 */ /* 0x000e620000000000 */
[----:B0-----:R-:W-:-:S04]  /*1000*/  FFMA R7, -R11, R8, 1 ;  /* 0x3f8000000b077423 */ /* 0x001fc80000000108 */
[----:B------:R-:W-:-:S04]  /*1010*/  FFMA R7, R8, R7, R8 ;  /* 0x0000000708077223 */ /* 0x000fc80000000008 */
[----:B------:R-:W-:-:S04]  /*1020*/  FFMA R8, R0, R7, RZ ;  /* 0x0000000700087223 */ /* 0x000fc800000000ff */
[----:B------:R-:W-:-:S04]  /*1030*/  FFMA R9, -R11, R8, R0 ;  /* 0x000000080b097223 */ /* 0x000fc80000000100 */
[----:B------:R-:W-:Y:S01]  /*1040*/  FFMA R7, R7, R9, R8 ;  /* 0x0000000907077223 */ /* 0x000fe20000000008 */
[----:B-1----:R-:W-:Y:S06]  /*1050*/  @!P0 BRA `(.L_x_80) ;  /* 0x00000000000c8947 */ /* 0x002fec0003800000 */
[----:B------:R-:W-:-:S07]  /*1060*/  MOV R8, 0x1080 ;  /* 0x0000108000087802 */ /* 0x000fce0000000f00 */
[----:B------:R-:W-:Y:S05]  /*1070*/  CALL.REL.NOINC `($__internal_1_$__cuda_sm3x_div_rn_noftz_f32_slowpath) ;  /* 0x0000000400587944 */ /* 0x000fea0003c00000 */
[----:B------:R-:W-:-:S07]  /*1080*/  IMAD.MOV.U32 R7, RZ, RZ, R0 ;  /* 0x000000ffff077224 */ /* 0x000fce00078e0000 */
.L_x_80:
[----:B------:R-:W-:Y:S05]  /*1090*/  BSYNC.RECONVERGENT B1 ;  /* 0x0000000000017941 */ /* 0x000fea0003800200 */
.L_x_79:
[----:B------:R-:W0:Y:S01]  /*10a0*/  S2UR UR5, SR_CgaCtaId ;  /* 0x00000000000579c3 */ /* 0x000e220000008800 */
[----:B------:R-:W-:Y:S01]  /*10b0*/  FMUL R3, R7, 255 ;  /* 0x437f000007037820 */ /* 0x000fe20000400000 */
[----:B------:R-:W-:Y:S02]  /*10c0*/  UMOV UR4, 0x400 ;  /* 0x0000040000047882 */ /* 0x000fe40000000000 */
[----:B------:R-:W-:-:S03]  /*10d0*/  IMAD.U32 R7, RZ, RZ, UR4 ;  /* 0x00000004ff077e24 */ /* 0x000fc6000f8e00ff */
[----:B------:R-:W1:Y:S01]  /*10e0*/  F2I.TRUNC.NTZ R3, R3 ;  /* 0x0000000300037305 */ /* 0x000e62000020f100 */
[----:B------:R-:W-:Y:S02]  /*10f0*/  VIADD R9, R7, 0x800 ;  /* 0x0000080007097836 */ /* 0x000fe40000000000 */
[----:B0-----:R-:W-:-:S05]  /*1100*/  IMAD.U32 R0, RZ, RZ, UR5 ;  /* 0x00000005ff007e24 */ /* 0x001fca000f8e00ff */
[----:B------:R-:W-:-:S05]  /*1110*/  LEA R8, R0, R9, 0x18 ;  /* 0x0000000900087211 */ /* 0x000fca00078ec0ff */
[----:B------:R-:W-:-:S05]  /*1120*/  IMAD.IADD R8, R5, 0x1, R8 ;  /* 0x0000000105087824 */ /* 0x000fca00078e0208 */
[----:B-1----:R1:W-:Y:S02]  /*1130*/  STS.U8 [R8], R3 ;  /* 0x0000000308007388 */ /* 0x0023e40000000000 */
.L_x_78:
[----:B------:R-:W-:Y:S05]  /*1140*/  BSYNC.RECONVERGENT B0 ;  /* 0x0000000000007941 */ /* 0x000fea0003800200 */
.L_x_77:
[----:B------:R-:W-:Y:S01]  /*1150*/  BAR.SYNC.DEFER_BLOCKING 0x0 ;  /* 0x0000000000007b1d */ /* 0x000fe20000010000 */
[----:B------:R-:W-:-:S05]  /*1160*/  ISETP.NE.AND P0, PT, R16, 0x3, PT ;  /* 0x000000031000780c */ /* 0x000fca0003f05270 */
[----:B------:R-:W2:Y:S01]  /*1170*/  LDCU.128 UR8, c[0x0][0x380] ;  /* 0x00007000ff0877ac */ /* 0x000ea20008000c00 */
[----:B------:R-:W-:Y:S07]  /*1180*/  BSSY.RECONVERGENT B0, `(.L_x_81) ;  /* 0x0000015000007945 */ /* 0x000fee0003800200 */
[----:B------:R-:W-:Y:S05]  /*1190*/  @!P0 BRA `(.L_x_82) ;  /* 0x00000000004c8947 */ /* 0x000fea0003800000 */
[----:B-1----:R-:W-:Y:S01]  /*11a0*/  VIADD R3, R7, 0x800 ;  /* 0x0000080007037836 */ /* 0x002fe20000000000 */
[----:B------:R-:W-:Y:S01]  /*11b0*/  BSSY.RECONVERGENT B1, `(.L_x_82) ;  /* 0x0000011000017945 */ /* 0x000fe20003800200 */
[----:B------:R-:W-:Y:S02]  /*11c0*/  IMAD.MOV R6, RZ, RZ, -R6 ;  /* 0x000000ffff067224 */ /* 0x000fe400078e0a06 */
[----:B------:R-:W-:Y:S01]  /*11d0*/  IMAD.MOV.U32 R12, RZ, RZ, RZ ;  /* 0x000000ffff0c7224 */ /* 0x000fe200078e00ff */
[----:B------:R-:W-:-:S07]  /*11e0*/  LEA R13, R0, R3, 0x18 ;  /* 0x00000003000d7211 */ /* 0x000fce00078ec0ff */
.L_x_83:
[----:B0-2---:R-:W-:-:S04]  /*11f0*/  IADD3 R8, P0, PT, R5, UR8, RZ ;  /* 0x0000000805087c10 */ /* 0x005fc8000ff1e0ff */
[----:B------:R-:W-:-:S05]  /*1200*/  IADD3.X R9, PT, PT, R12, UR9, RZ, P0, !PT ;  /* 0x000000090c097c10 */ /* 0x000fca00087fe4ff */
[----:B------:R-:W2:Y:S01]  /*1210*/  LDG.E.U8 R8, desc[UR6][R8.64] ;  /* 0x0000000608087981 */ /* 0x000ea2000c1e1100 */
[----:B-1----:R-:W-:Y:S01]  /*1220*/  IADD3 R10, P0, PT, R5, UR10, RZ ;  /* 0x0000000a050a7c10 */ /* 0x002fe2000ff1e0ff */
[----:B------:R-:W-:Y:S01]  /*1230*/  VIADD R6, R6, 0x1 ;  /* 0x0000000106067836 */ /* 0x000fe20000000000 */
[----:B------:R-:W-:Y:S02]  /*1240*/  IADD3 R5, P1, PT, R2, R5, RZ ;  /* 0x0000000502057210 */ /* 0x000fe40007f3e0ff */
[----:B------:R-:W-:Y:S02]  /*1250*/  IADD3.X R11, PT, PT, R12, UR11, RZ, P0, !PT ;  /* 0x0000000b0c0b7c10 */ /* 0x000fe400087fe4ff */
[----:B------:R-:W-:Y:S01]  /*1260*/  ISETP.NE.AND P0, PT, R6, RZ, PT ;  /* 0x000000ff0600720c */ /* 0x000fe20003f05270 */
[----:B------:R-:W-:Y:S02]  /*1270*/  IMAD.X R12, RZ, RZ, R12, P1 ;  /* 0x000000ffff0c7224 */ /* 0x000fe400008e060c */
[----:B--2---:R-:W-:-:S06]  /*1280*/  IMAD.IADD R3, R13, 0x1, R8 ;  /* 0x000000010d037824 */ /* 0x004fcc00078e0208 */
[----:B------:R-:W0:Y:S04]  /*1290*/  LDS.U8 R3, [R3] ;  /* 0x0000000003037984 */ /* 0x000e280000000000 */
[----:B0-----:R1:W-:Y:S01]  /*12a0*/  STG.E.U8 desc[UR6][R10.64], R3 ;  /* 0x000000030a007986 */ /* 0x0013e2000c101106 */
[----:B------:R-:W-:Y:S05]  /*12b0*/  @P0 BRA `(.L_x_83) ;  /* 0xfffffffc00cc0947 */ /* 0x000fea000383ffff */
[----:B------:R-:W-:Y:S05]  /*12c0*/  BSYNC.RECONVERGENT B1 ;  /* 0x0000000000017941 */ /* 0x000fea0003800200 */
.L_x_82:
[----:B--2---:R-:W-:Y:S05]  /*12d0*/  BSYNC.RECONVERGENT B0 ;  /* 0x0000000000007941 */ /* 0x004fea0003800200 */
.L_x_81:
[----:B------:R-:W-:-:S13]  /*12e0*/  ISETP.GE.U32.AND P0, PT, R4, 0x3, PT ;  /* 0x000000030400780c */ /* 0x000fda0003f06070 */
[----:B------:R-:W-:Y:S05]  /*12f0*/  @!P0 EXIT ;  /* 0x000000000000894d */ /* 0x000fea0003800000 */
[----:B------:R-:W-:Y:S01]  /*1300*/  VIADD R7, R7, 0x800 ;  /* 0x0000080007077836 */ /* 0x000fe20000000000 */
[----:B------:R-:W2:Y:S01]  /*1310*/  LDCU.128 UR8, c[0x0][0x380] ;  /* 0x00007000ff0877ac */ /* 0x000ea20008000c00 */
[--C-:B-1----:R-:W-:Y:S02]  /*1320*/  IMAD R3, R2, 0x2, R5.reuse ;  /* 0x0000000202037824 */ /* 0x102fe400078e0205 */
[----:B0-----:R-:W-:Y:S01]  /*1330*/  IMAD.IADD R9, R5, 0x1, R2 ;  /* 0x0000000105097824 */ /* 0x001fe200078e0202 */
[----:B------:R-:W-:Y:S01]  /*1340*/  LEA R0, R0, R7, 0x18 ;  /* 0x0000000700007211 */ /* 0x000fe200078ec0ff */
[----:B------:R-:W-:-:S07]  /*1350*/  IMAD R7, R2, 0x3, R5 ;  /* 0x0000000302077824 */ /* 0x000fce00078e0205 */
.L_x_84:
[----:B0-2---:R-:W-:-:S05]  /*1360*/  IADD3 R10, P0, PT, R5, UR8, RZ ;  /* 0x00000008050a7c10 */ /* 0x005fca000ff1e0ff */
[----:B------:R-:W-:-:S06]  /*1370*/  IMAD.X R11, RZ, RZ, UR9, P0 ;  /* 0x00000009ff0b7e24 */ /* 0x000fcc00080e06ff */
[----:B------:R-:W2:Y:S01]  /*1380*/  LDG.E.U8 R11, desc[UR6][R10.64] ;  /* 0x000000060a0b7981 */ /* 0x000ea2000c1e1100 */
[----:B------:R-:W-:Y:S02]  /*1390*/  IADD3 R12, P0, PT, R5, UR10, RZ ;  /* 0x0000000a050c7c10 */ /* 0x000fe4000ff1e0ff */
[----:B------:R-:W-:-:S03]  /*13a0*/  IADD3 R14, P1, PT, R9, UR8, RZ ;  /* 0x00000008090e7c10 */ /* 0x000fc6000ff3e0ff */
[----:B------:R-:W-:Y:S02]  /*13b0*/  IMAD.X R13, RZ, RZ, UR11, P0 ;  /* 0x0000000bff0d7e24 */ /* 0x000fe400080e06ff */
[----:B------:R-:W-:Y:S02]  /*13c0*/  IMAD.X R15, RZ, RZ, UR9, P1 ;  /* 0x00000009ff0f7e24 */ /* 0x000fe400088e06ff */
[----:B--2---:R-:W-:-:S05]  /*13d0*/  IMAD.IADD R4, R0, 0x1, R11 ;  /* 0x0000000100047824 */ /* 0x004fca00078e020b */
[----:B------:R-:W0:Y:S04]  /*13e0*/  LDS.U8 R19, [R4] ;  /* 0x0000000004137984 */ /* 0x000e280000000000 */
[----:B0-----:R-:W-:Y:S04]  /*13f0*/  STG.E.U8 desc[UR6][R12.64], R19 ;  /* 0x000000130c007986 */ /* 0x001fe8000c101106 */
        /* <DEDUP_REMOVED lines=17> */
[----:B------:R-:W-:Y:S01]  /*1510*/  IADD3 R10, P0, PT, R7, UR10, RZ ;  /* 0x0000000a070a7c10 */ /* 0x000fe2000ff1e0ff */
[C---:B------:R-:W-:Y:S01]  /*1520*/  IMAD R3, R2.reuse, 0x4, R3 ;  /* 0x0000000402037824 */ /* 0x040fe200078e0203 */
[C---:B------:R-:W-:Y:S01]  /*1530*/  IADD3 R5, PT, PT, R2.reuse, R5, R2 ;  /* 0x0000000502057210 */ /* 0x040fe20007ffe002 */
[----:B------:R-:W-:-:S02]  /*1540*/  IMAD R7, R2, 0x4, R7 ;  /* 0x0000000402077824 */ /* 0x000fc400078e0207 */
[----:B------:R-:W-:Y:S01]  /*1550*/  IMAD.X R11, RZ, RZ, UR11, P0 ;  /* 0x0000000bff0b7e24 */ /* 0x000fe200080e06ff */
[C---:B------:R-:W-:Y:S01]  /*1560*/  IADD3 R5, PT, PT, R2.reuse, R5, R2 ;  /* 0x0000000502057210 */ /* 0x040fe20007ffe002 */
[----:B------:R-:W-:-:S03]  /*1570*/  IMAD R9, R2, 0x4, R9 ;  /* 0x0000000402097824 */ /* 0x000fc600078e0209 */
[----:B------:R-:W-:Y:S01]  /*1580*/  ISETP.GE.U32.AND P0, PT, R5, 0x400, PT ;  /* 0x000004000500780c */ /* 0x000fe20003f06070 */
[----:B--2---:R-:W-:-:S05]  /*1590*/  IMAD.IADD R6, R0, 0x1, R15 ;  /* 0x0000000100067824 */ /* 0x004fca00078e020f */
[----:B------:R-:W0:Y:S04]  /*15a0*/  LDS.U8 R21, [R6] ;  /* 0x0000000006157984 */ /* 0x000e280000000000 */
[----:B0-----:R0:W-:Y:S03]  /*15b0*/  STG.E.U8 desc[UR6][R10.64], R21 ;  /* 0x000000150a007986 */ /* 0x0011e6000c101106 */
[----:B------:R-:W-:Y:S05]  /*15c0*/  @!P0 BRA `(.L_x_84) ;  /* 0xfffffffc00648947 */ /* 0x000fea000383ffff */
[----:B------:R-:W-:Y:S05]  /*15d0*/  EXIT ;  /* 0x000000000000794d */ /* 0x000fea0003800000 */
        .weak           $__internal_1_$__cuda_sm3x_div_rn_noftz_f32_slowpath
        .type           $__internal_1_$__cuda_sm3x_div_rn_noftz_f32_slowpath,@function
        .size           $__internal_1_$__cuda_sm3x_div_rn_noftz_f32_slowpath,(.L_x_98 - $__internal_1_$__cuda_sm3x_div_rn_noftz_f32_slowpath)
$__internal_1_$__cuda_sm3x_div_rn_noftz_f32_slowpath:
[----:B------:R-:W-:Y:S01]  /*15e0*/  SHF.R.U32.HI R9, RZ, 0x17, R11 ;  /* 0x00000017ff097819 */ /* 0x000fe2000001160b */
[----:B------:R-:W-:Y:S01]  /*15f0*/  BSSY.RECONVERGENT B2, `(.L_x_85) ;  /* 0x0000064000027945 */ /* 0x000fe20003800200 */
[--C-:B------:R-:W-:Y:S01]  /*1600*/  SHF.R.U32.HI R3, RZ, 0x17, R0.reuse ;  /* 0x00000017ff037819 */ /* 0x100fe20000011600 */
[----:B------:R-:W-:Y:S01]  /*1610*/  IMAD.MOV.U32 R12, RZ, RZ, R0 ;  /* 0x000000ffff0c7224 */ /* 0x000fe200078e0000 */
[----:B------:R-:W-:Y:S02]  /*1620*/  LOP3.LUT R9, R9, 0xff, RZ, 0xc0, !PT ;  /* 0x000000ff09097812 */ /* 0x000fe400078ec0ff */
[----:B------:R-:W-:-:S03]  /*1630*/  LOP3.LUT R10, R3, 0xff, RZ, 0xc0, !PT ;  /* 0x000000ff030a7812 */ /* 0x000fc600078ec0ff */
[----:B------:R-:W-:Y:S02]  /*1640*/  VIADD R14, R9, 0xffffffff ;  /* 0xffffffff090e7836 */ /* 0x000fe40000000000 */
[----:B------:R-:W-:-:S03]  /*1650*/  VIADD R13, R10, 0xffffffff ;  /* 0xffffffff0a0d7836 */ /* 0x000fc60000000000 */
[----:B------:R-:W-:-:S04]  /*1660*/  ISETP.GT.U32.AND P0, PT, R14, 0xfd, PT ;  /* 0x000000fd0e00780c */ /* 0x000fc80003f04070 */
[----:B------:R-:W-:-:S13]  /*1670*/  ISETP.GT.U32.OR P0, PT, R13, 0xfd, P0 ;  /* 0x000000fd0d00780c */ /* 0x000fda0000704470 */
[----:B------:R-:W-:Y:S01]  /*1680*/  @!P0 IMAD.MOV.U32 R7, RZ, RZ, RZ ;  /* 0x000000ffff078224 */ /* 0x000fe200078e00ff */
[----:B------:R-:W-:Y:S06]  /*1690*/  @!P0 BRA `(.L_x_86) ;  /* 0x0000000000608947 */ /* 0x000fec0003800000 */
[----:B------:R-:W-:Y:S01]  /*16a0*/  FSETP.GTU.FTZ.AND P0, PT, |R0|, +INF , PT ;  /* 0x7f8000000000780b */ /* 0x000fe20003f1c200 */
[----:B------:R-:W-:Y:S01]  /*16b0*/  IMAD.MOV.U32 R3, RZ, RZ, R11 ;  /* 0x000000ffff037224 */ /* 0x000fe200078e000b */
        /* <DEDUP_REMOVED lines=22> */
.L_x_86:
        /* <DEDUP_REMOVED lines=29> */
[CCC-:B------:R-:W-:Y:S01]  /*19f0*/  FFMA.RZ R3, R14.reuse, R12.reuse, R15.reuse ;  /* 0x0000000c0e037223 */ /* 0x1c0fe2000000c00f */
[CCC-:B------:R-:W-:Y:S01]  /*1a00*/  FFMA.RM R10, R14.reuse, R12.reuse, R15.reuse ;  /* 0x0000000c0e0a7223 */ /* 0x1c0fe2000000400f */
[C---:B------:R-:W-:Y:S02]  /*1a10*/  ISETP.NE.AND P2, PT, R9.reuse, RZ, PT ;  /* 0x000000ff0900720c */ /* 0x040fe40003f45270 */
[----:B------:R-:W-:Y:S02]  /*1a20*/  ISETP.NE.AND P1, PT, R9, RZ, PT ;  /* 0x000000ff0900720c */ /* 0x000fe40003f25270 */
[----:B------:R-:W-:Y:S01]  /*1a30*/  LOP3.LUT R7, R3, 0x7fffff, RZ, 0xc0, !PT ;  /* 0x007fffff03077812 */ /* 0x000fe200078ec0ff */
[----:B------:R-:W-:Y:S01]  /*1a40*/  FFMA.RP R3, R14, R12, R15 ;  /* 0x0000000c0e037223 */ /* 0x000fe2000000800f */
[----:B------:R-:W-:Y:S02]  /*1a50*/  VIADD R12, R9, 0x20 ;  /* 0x00000020090c7836 */ /* 0x000fe40000000000 */
[----:B------:R-:W-:Y:S01]  /*1a60*/  LOP3.LUT R7, R7, 0x800000, RZ, 0xfc, !PT ;  /* 0x0080000007077812 */ /* 0x000fe200078efcff */
[----:B------:R-:W-:Y:S01]  /*1a70*/  IMAD.MOV R9, RZ, RZ, -R9 ;  /* 0x000000ffff097224 */ /* 0x000fe200078e0a09 */
[----:B------:R-:W-:-:S02]  /*1a80*/  FSETP.NEU.FTZ.AND P0, PT, R3, R10, PT ;  /* 0x0000000a0300720b */ /* 0x000fc40003f1d000 */
[----:B------:R-:W-:Y:S02]  /*1a90*/  SHF.L.U32 R12, R7, R12, RZ ;  /* 0x0000000c070c7219 */ /* 0x000fe400000006ff */
[----:B------:R-:W-:Y:S02]  /*1aa0*/  SEL R10, R9, RZ, P2 ;  /* 0x000000ff090a7207 */ /* 0x000fe40001000000 */
[----:B------:R-:W-:Y:S02]  /*1ab0*/  ISETP.NE.AND P1, PT, R12, RZ, P1 ;  /* 0x000000ff0c00720c */ /* 0x000fe40000f25270 */
[----:B------:R-:W-:Y:S02]  /*1ac0*/  SHF.R.U32.HI R10, RZ, R10, R7 ;  /* 0x0000000aff0a7219 */ /* 0x000fe40000011607 */
[----:B------:R-:W-:Y:S02]  /*1ad0*/  PLOP3.LUT P0, PT, P0, P1, PT, 0xf8, 0x8f ;  /* 0x00000000008f781c */ /* 0x000fe40000703f70 */
[----:B------:R-:W-:-:S02]  /*1ae0*/  SHF.R.U32.HI R12, RZ, 0x1, R10 ;  /* 0x00000001ff0c7819 */ /* 0x000fc4000001160a */
[----:B------:R-:W-:-:S04]  /*1af0*/  SEL R3, RZ, 0x1, !P0 ;  /* 0x00000001ff037807 */ /* 0x000fc80004000000 */
[----:B------:R-:W-:-:S04]  /*1b00*/  LOP3.LUT R3, R3, 0x1, R12, 0xf8, !PT ;  /* 0x0000000103037812 */ /* 0x000fc800078ef80c */
[----:B------:R-:W-:-:S05]  /*1b10*/  LOP3.LUT R3, R3, R10, RZ, 0xc0, !PT ;  /* 0x0000000a03037212 */ /* 0x000fca00078ec0ff */
[----:B------:R-:W-:-:S05]  /*1b20*/  IMAD.IADD R3, R12, 0x1, R3 ;  /* 0x000000010c037824 */ /* 0x000fca00078e0203 */
[----:B------:R-:W-:Y:S01]  /*1b30*/  LOP3.LUT R0, R3, R0, RZ, 0xfc, !PT ;  /* 0x0000000003007212 */ /* 0x000fe200078efcff */
[----:B------:R-:W-:Y:S06]  /*1b40*/  BRA `(.L_x_94) ;  /* 0x0000000000107947 */ /* 0x000fec0003800000 */
.L_x_93:
[----:B------:R-:W-:-:S04]  /*1b50*/  LOP3.LUT R0, R0, 0x80000000, RZ, 0xc0, !PT ;  /* 0x8000000000007812 */ /* 0x000fc800078ec0ff */
[----:B------:R-:W-:Y:S01]  /*1b60*/  LOP3.LUT R0, R0, 0x7f800000, RZ, 0xfc, !PT ;  /* 0x7f80000000007812 */ /* 0x000fe200078efcff */
[----:B------:R-:W-:Y:S06]  /*1b70*/  BRA `(.L_x_94) ;  /* 0x0000000000047947 */ /* 0x000fec0003800000 */
.L_x_92:
[----:B------:R-:W-:-:S07]  /*1b80*/  IMAD R0, R10, 0x800000, R0 ;  /* 0x008000000a007824 */ /* 0x000fce00078e0200 */
.L_x_94:
[----:B------:R-:W-:Y:S05]  /*1b90*/  BSYNC.RECONVERGENT B3 ;  /* 0x0000000000037941 */ /* 0x000fea0003800200 */
.L_x_91:
[----:B------:R-:W-:Y:S05]  /*1ba0*/  BRA `(.L_x_95) ;  /* 0x0000000000207947 */ /* 0x000fea0003800000 */
.L_x_90:
[----:B------:R-:W-:-:S04]  /*1bb0*/  LOP3.LUT R0, R11, 0x80000000, R12, 0x48, !PT ;  /* 0x800000000b007812 */ /* 0x000fc800078e480c */
[----:B------:R-:W-:Y:S01]  /*1bc0*/  LOP3.LUT R0, R0, 0x7f800000, RZ, 0xfc, !PT ;  /* 0x7f80000000007812 */ /* 0x000fe200078efcff */
[----:B------:R-:W-:Y:S06]  /*1bd0*/  BRA `(.L_x_95) ;  /* 0x0000000000147947 */ /* 0x000fec0003800000 */
.L_x_89:
[----:B------:R-:W-:Y:S01]  /*1be0*/  LOP3.LUT R0, R11, 0x80000000, R12, 0x48, !PT ;  /* 0x800000000b007812 */ /* 0x000fe200078e480c */
[----:B------:R-:W-:Y:S06]  /*1bf0*/  BRA `(.L_x_95) ;  /* 0x00000000000c7947 */ /* 0x000fec0003800000 */
.L_x_88:
[----:B------:R-:W0:Y:S01]  /*1c00*/  MUFU.RSQ R0, -QNAN ;  /* 0xffc0000000007908 */ /* 0x000e220000001400 */
[----:B------:R-:W-:Y:S05]  /*1c10*/  BRA `(.L_x_95) ;  /* 0x0000000000047947 */ /* 0x000fea0003800000 */
.L_x_87:
[----:B------:R-:W-:-:S07]  /*1c20*/  FADD.FTZ R0, R0, R3 ;  /* 0x0000000300007221 */ /* 0x000fce0000010000 */
.L_x_95:
[----:B------:R-:W-:Y:S05]  /*1c30*/  BSYNC.RECONVERGENT B2 ;  /* 0x0000000000027941 */ /* 0x000fea0003800200 */
.L_x_85:
[----:B------:R-:W-:-:S04]  /*1c40*/  IMAD.MOV.U32 R9, RZ, RZ, 0x0 ;  /* 0x00000000ff097424 */ /* 0x000fc800078e00ff */
[----:B0-----:R-:W-:Y:S05]  /*1c50*/  RET.REL.NODEC R8 `(_Z17gpu_process_imagePhS_) ;  /* 0xffffffe008e87950 */ /* 0x001fea0003c3ffff */
.L_x_96:
        /* <DEDUP_REMOVED lines=10> */
.L_x_98:


//--------------------- .nv.shared._Z13gpu_tb_serverPhS_Pb --------------------------
	.section	.nv.shared._Z13gpu_tb_serverPhS_Pb,"aw",@nobits
	.sectionflags	@""
	.align	8
.nv.shared._Z13gpu_tb_serverPhS_Pb:
	.zero		3360


//--------------------- .nv.shared.reserved.0     --------------------------
	.section	.nv.shared.reserved.0,"aw",@nobits
	.weak		__nv_reservedSMEM_offset_0_alias
	.size		__nv_reservedSMEM_offset_0_alias, 0, 64
	.other		__nv_reservedSMEM_offset_0_alias,@"STO_CUDA_RESERVED_SHARED STV_DEFAULT"
__nv_reservedSMEM_offset_0_alias:
	.zero		0
	.zero		64


//--------------------- .nv.shared._Z17gpu_process_imagePhS_ --------------------------
	.section	.nv.shared._Z17gpu_process_imagePhS_,"aw",@nobits
	.sectionflags	@""
	.align	4
.nv.shared._Z17gpu_process_imagePhS_:
	.zero		3328


//--------------------- .nv.constant0._Z13gpu_tb_serverPhS_Pb --------------------------
	.section	.nv.constant0._Z13gpu_tb_serverPhS_Pb,"a",@progbits
	.sectionflags	@""
	.align	4
.nv.constant0._Z13gpu_tb_serverPhS_Pb:
	.zero		920


//--------------------- .nv.constant0._Z17gpu_process_imagePhS_ --------------------------
	.section	.nv.constant0._Z17gpu_process_imagePhS_,"a",@progbits
	.sectionflags	@""
	.align	4
.nv.constant0._Z17gpu_process_imagePhS_:
	.zero		912


//--------------------- SYMBOLS --------------------------

	.type		.nv.reservedSmem.offset0,@object
	.size		.nv.reservedSmem.offset0,0x4
	.type		.nv.reservedSmem.cap,@object
	.size		.nv.reservedSmem.cap,0x4
